//
// Generated by NVIDIA NVVM Compiler
//
// Compiler Build ID: CL-36424714
// Cuda compilation tools, release 13.0, V13.0.88
// Based on NVVM 20.0.0
//

.version 9.0
.target sm_100
.address_size 64

	// .globl	baccarat

.visible .entry baccarat(
	.param .u64 .ptr .align 1 baccarat_param_0,
	.param .u32 baccarat_param_1,
	.param .u32 baccarat_param_2
)
{
	.local .align 2 .b8 	__local_depot0[10];
	.reg .b64 	%SP;
	.reg .b64 	%SPL;
	.reg .pred 	%p<99>;
	.reg .b16 	%rs<93>;
	.reg .b32 	%r<410>;
	.reg .b64 	%rd<33>;

	mov.u64 	%SPL, __local_depot0;
	ld.param.u64 	%rd2, [baccarat_param_0];
	ld.param.u32 	%r116, [baccarat_param_1];
	ld.param.u32 	%r115, [baccarat_param_2];
	add.u64 	%rd1, %SPL, 0;
	mov.u32 	%r117, %ctaid.x;
	mov.u32 	%r118, %ntid.x;
	mov.u32 	%r119, %tid.x;
	mad.lo.s32 	%r1, %r117, %r118, %r119;
	setp.ge.s32 	%p3, %r1, %r116;
	@%p3 bra 	$L__BB0_86;
	mad.lo.s32 	%r123, %r1, 1099087573, %r115;
	shl.b32 	%r124, %r123, 13;
	xor.b32  	%r125, %r124, %r123;
	shr.u32 	%r126, %r125, 17;
	xor.b32  	%r127, %r126, %r125;
	shl.b32 	%r128, %r127, 5;
	xor.b32  	%r400, %r128, %r127;
	mov.b16 	%rs71, 32;
	mov.b16 	%rs72, 128;
	st.local.v2.u8 	[%rd1], {%rs72, %rs71};
	st.local.v2.u8 	[%rd1+2], {%rs71, %rs71};
	st.local.v2.u8 	[%rd1+4], {%rs71, %rs71};
	st.local.v2.u8 	[%rd1+6], {%rs71, %rs71};
	st.local.v2.u8 	[%rd1+8], {%rs71, %rs71};
	mov.b32 	%r391, 416;
	mov.b32 	%r409, 0;
	mov.b32 	%r384, -1;
	mov.u32 	%r408, %r409;
	mov.u32 	%r387, %r409;
	mov.u32 	%r388, %r409;
	mov.u32 	%r389, %r409;
	mov.u32 	%r390, %r409;
$L__BB0_2:
	shl.b32 	%r130, %r400, 13;
	xor.b32  	%r131, %r130, %r400;
	shr.u32 	%r132, %r131, 17;
	xor.b32  	%r133, %r132, %r131;
	shl.b32 	%r134, %r133, 5;
	xor.b32  	%r12, %r134, %r133;
	rem.u32 	%r135, %r12, %r391;
	ld.local.u8 	%rs86, [%rd1];
	cvt.u32.u16 	%r136, %rs86;
	and.b32  	%r137, %r136, 255;
	sub.s32 	%r13, %r135, %r137;
	setp.lt.s32 	%p4, %r13, 0;
	mov.b32 	%r393, 0;
	@%p4 bra 	$L__BB0_11;
	ld.local.u8 	%rs86, [%rd1+1];
	cvt.u32.u16 	%r139, %rs86;
	and.b32  	%r140, %r139, 255;
	sub.s32 	%r14, %r13, %r140;
	setp.lt.s32 	%p5, %r14, 0;
	mov.b32 	%r393, 1;
	@%p5 bra 	$L__BB0_11;
	ld.local.u8 	%rs86, [%rd1+2];
	cvt.u32.u16 	%r142, %rs86;
	and.b32  	%r143, %r142, 255;
	sub.s32 	%r15, %r14, %r143;
	setp.lt.s32 	%p6, %r15, 0;
	mov.b32 	%r393, 2;
	@%p6 bra 	$L__BB0_11;
	ld.local.u8 	%rs86, [%rd1+3];
	cvt.u32.u16 	%r145, %rs86;
	and.b32  	%r146, %r145, 255;
	sub.s32 	%r16, %r15, %r146;
	setp.lt.s32 	%p7, %r16, 0;
	mov.b32 	%r393, 3;
	@%p7 bra 	$L__BB0_11;
	ld.local.u8 	%rs86, [%rd1+4];
	cvt.u32.u16 	%r148, %rs86;
	and.b32  	%r149, %r148, 255;
	sub.s32 	%r17, %r16, %r149;
	setp.lt.s32 	%p8, %r17, 0;
	mov.b32 	%r393, 4;
	@%p8 bra 	$L__BB0_11;
	ld.local.u8 	%rs86, [%rd1+5];
	cvt.u32.u16 	%r151, %rs86;
	and.b32  	%r152, %r151, 255;
	sub.s32 	%r18, %r17, %r152;
	setp.lt.s32 	%p9, %r18, 0;
	mov.b32 	%r393, 5;
	@%p9 bra 	$L__BB0_11;
	ld.local.u8 	%rs86, [%rd1+6];
	cvt.u32.u16 	%r154, %rs86;
	and.b32  	%r155, %r154, 255;
	sub.s32 	%r19, %r18, %r155;
	setp.lt.s32 	%p10, %r19, 0;
	mov.b32 	%r393, 6;
	@%p10 bra 	$L__BB0_11;
	ld.local.u8 	%rs86, [%rd1+7];
	cvt.u32.u16 	%r157, %rs86;
	and.b32  	%r158, %r157, 255;
	sub.s32 	%r20, %r19, %r158;
	setp.lt.s32 	%p11, %r20, 0;
	mov.b32 	%r393, 7;
	@%p11 bra 	$L__BB0_11;
	ld.local.u8 	%r159, [%rd1+8];
	setp.lt.u32 	%p12, %r20, %r159;
	selp.b32 	%r393, 8, 9, %p12;
	selp.b64 	%rd4, 8, 9, %p12;
	add.s64 	%rd5, %rd1, %rd4;
	ld.local.u8 	%rs86, [%rd5];
$L__BB0_11:
	cvt.u64.u32 	%rd6, %r393;
	add.s64 	%rd7, %rd1, %rd6;
	add.s16 	%rs73, %rs86, -1;
	st.local.u8 	[%rd7], %rs73;
	add.s32 	%r161, %r391, -1;
	shl.b32 	%r162, %r12, 13;
	xor.b32  	%r163, %r162, %r12;
	shr.u32 	%r164, %r163, 17;
	xor.b32  	%r165, %r164, %r163;
	shl.b32 	%r166, %r165, 5;
	xor.b32  	%r23, %r166, %r165;
	rem.u32 	%r167, %r23, %r161;
	ld.local.u8 	%rs87, [%rd1];
	cvt.u32.u16 	%r168, %rs87;
	and.b32  	%r169, %r168, 255;
	sub.s32 	%r24, %r167, %r169;
	setp.lt.s32 	%p13, %r24, 0;
	mov.b32 	%r394, 0;
	@%p13 bra 	$L__BB0_20;
	ld.local.u8 	%rs87, [%rd1+1];
	cvt.u32.u16 	%r171, %rs87;
	and.b32  	%r172, %r171, 255;
	sub.s32 	%r25, %r24, %r172;
	setp.lt.s32 	%p14, %r25, 0;
	mov.b32 	%r394, 1;
	@%p14 bra 	$L__BB0_20;
	ld.local.u8 	%rs87, [%rd1+2];
	cvt.u32.u16 	%r174, %rs87;
	and.b32  	%r175, %r174, 255;
	sub.s32 	%r26, %r25, %r175;
	setp.lt.s32 	%p15, %r26, 0;
	mov.b32 	%r394, 2;
	@%p15 bra 	$L__BB0_20;
	ld.local.u8 	%rs87, [%rd1+3];
	cvt.u32.u16 	%r177, %rs87;
	and.b32  	%r178, %r177, 255;
	sub.s32 	%r27, %r26, %r178;
	setp.lt.s32 	%p16, %r27, 0;
	mov.b32 	%r394, 3;
	@%p16 bra 	$L__BB0_20;
	ld.local.u8 	%rs87, [%rd1+4];
	cvt.u32.u16 	%r180, %rs87;
	and.b32  	%r181, %r180, 255;
	sub.s32 	%r28, %r27, %r181;
	setp.lt.s32 	%p17, %r28, 0;
	mov.b32 	%r394, 4;
	@%p17 bra 	$L__BB0_20;
	ld.local.u8 	%rs87, [%rd1+5];
	cvt.u32.u16 	%r183, %rs87;
	and.b32  	%r184, %r183, 255;
	sub.s32 	%r29, %r28, %r184;
	setp.lt.s32 	%p18, %r29, 0;
	mov.b32 	%r394, 5;
	@%p18 bra 	$L__BB0_20;
	ld.local.u8 	%rs87, [%rd1+6];
	cvt.u32.u16 	%r186, %rs87;
	and.b32  	%r187, %r186, 255;
	sub.s32 	%r30, %r29, %r187;
	setp.lt.s32 	%p19, %r30, 0;
	mov.b32 	%r394, 6;
	@%p19 bra 	$L__BB0_20;
	ld.local.u8 	%rs87, [%rd1+7];
	cvt.u32.u16 	%r189, %rs87;
	and.b32  	%r190, %r189, 255;
	sub.s32 	%r31, %r30, %r190;
	setp.lt.s32 	%p20, %r31, 0;
	mov.b32 	%r394, 7;
	@%p20 bra 	$L__BB0_20;
	ld.local.u8 	%r191, [%rd1+8];
	setp.lt.u32 	%p21, %r31, %r191;
	selp.b32 	%r394, 8, 9, %p21;
	selp.b64 	%rd8, 8, 9, %p21;
	add.s64 	%rd9, %rd1, %rd8;
	ld.local.u8 	%rs87, [%rd9];
$L__BB0_20:
	cvt.u64.u32 	%rd10, %r394;
	add.s64 	%rd11, %rd1, %rd10;
	add.s16 	%rs74, %rs87, -1;
	st.local.u8 	[%rd11], %rs74;
	add.s32 	%r193, %r391, -2;
	shl.b32 	%r194, %r23, 13;
	xor.b32  	%r195, %r194, %r23;
	shr.u32 	%r196, %r195, 17;
	xor.b32  	%r197, %r196, %r195;
	shl.b32 	%r198, %r197, 5;
	xor.b32  	%r34, %r198, %r197;
	rem.u32 	%r199, %r34, %r193;
	ld.local.u8 	%rs88, [%rd1];
	cvt.u32.u16 	%r200, %rs88;
	and.b32  	%r201, %r200, 255;
	sub.s32 	%r35, %r199, %r201;
	setp.lt.s32 	%p22, %r35, 0;
	mov.b32 	%r395, 0;
	@%p22 bra 	$L__BB0_29;
	ld.local.u8 	%rs88, [%rd1+1];
	cvt.u32.u16 	%r203, %rs88;
	and.b32  	%r204, %r203, 255;
	sub.s32 	%r36, %r35, %r204;
	setp.lt.s32 	%p23, %r36, 0;
	mov.b32 	%r395, 1;
	@%p23 bra 	$L__BB0_29;
	ld.local.u8 	%rs88, [%rd1+2];
	cvt.u32.u16 	%r206, %rs88;
	and.b32  	%r207, %r206, 255;
	sub.s32 	%r37, %r36, %r207;
	setp.lt.s32 	%p24, %r37, 0;
	mov.b32 	%r395, 2;
	@%p24 bra 	$L__BB0_29;
	ld.local.u8 	%rs88, [%rd1+3];
	cvt.u32.u16 	%r209, %rs88;
	and.b32  	%r210, %r209, 255;
	sub.s32 	%r38, %r37, %r210;
	setp.lt.s32 	%p25, %r38, 0;
	mov.b32 	%r395, 3;
	@%p25 bra 	$L__BB0_29;
	ld.local.u8 	%rs88, [%rd1+4];
	cvt.u32.u16 	%r212, %rs88;
	and.b32  	%r213, %r212, 255;
	sub.s32 	%r39, %r38, %r213;
	setp.lt.s32 	%p26, %r39, 0;
	mov.b32 	%r395, 4;
	@%p26 bra 	$L__BB0_29;
	ld.local.u8 	%rs88, [%rd1+5];
	cvt.u32.u16 	%r215, %rs88;
	and.b32  	%r216, %r215, 255;
	sub.s32 	%r40, %r39, %r216;
	setp.lt.s32 	%p27, %r40, 0;
	mov.b32 	%r395, 5;
	@%p27 bra 	$L__BB0_29;
	ld.local.u8 	%rs88, [%rd1+6];
	cvt.u32.u16 	%r218, %rs88;
	and.b32  	%r219, %r218, 255;
	sub.s32 	%r41, %r40, %r219;
	setp.lt.s32 	%p28, %r41, 0;
	mov.b32 	%r395, 6;
	@%p28 bra 	$L__BB0_29;
	ld.local.u8 	%rs88, [%rd1+7];
	cvt.u32.u16 	%r221, %rs88;
	and.b32  	%r222, %r221, 255;
	sub.s32 	%r42, %r41, %r222;
	setp.lt.s32 	%p29, %r42, 0;
	mov.b32 	%r395, 7;
	@%p29 bra 	$L__BB0_29;
	ld.local.u8 	%r223, [%rd1+8];
	setp.lt.u32 	%p30, %r42, %r223;
	selp.b32 	%r395, 8, 9, %p30;
	selp.b64 	%rd12, 8, 9, %p30;
	add.s64 	%rd13, %rd1, %rd12;
	ld.local.u8 	%rs88, [%rd13];
$L__BB0_29:
	cvt.u64.u32 	%rd14, %r395;
	add.s64 	%rd15, %rd1, %rd14;
	add.s16 	%rs75, %rs88, -1;
	st.local.u8 	[%rd15], %rs75;
	add.s32 	%r225, %r391, -3;
	shl.b32 	%r226, %r34, 13;
	xor.b32  	%r227, %r226, %r34;
	shr.u32 	%r228, %r227, 17;
	xor.b32  	%r229, %r228, %r227;
	shl.b32 	%r230, %r229, 5;
	xor.b32  	%r400, %r230, %r229;
	rem.u32 	%r231, %r400, %r225;
	ld.local.u8 	%rs89, [%rd1];
	cvt.u32.u16 	%r232, %rs89;
	and.b32  	%r233, %r232, 255;
	sub.s32 	%r46, %r231, %r233;
	setp.lt.s32 	%p31, %r46, 0;
	mov.b32 	%r396, 0;
	@%p31 bra 	$L__BB0_38;
	ld.local.u8 	%rs89, [%rd1+1];
	cvt.u32.u16 	%r235, %rs89;
	and.b32  	%r236, %r235, 255;
	sub.s32 	%r47, %r46, %r236;
	setp.lt.s32 	%p32, %r47, 0;
	mov.b32 	%r396, 1;
	@%p32 bra 	$L__BB0_38;
	ld.local.u8 	%rs89, [%rd1+2];
	cvt.u32.u16 	%r238, %rs89;
	and.b32  	%r239, %r238, 255;
	sub.s32 	%r48, %r47, %r239;
	setp.lt.s32 	%p33, %r48, 0;
	mov.b32 	%r396, 2;
	@%p33 bra 	$L__BB0_38;
	ld.local.u8 	%rs89, [%rd1+3];
	cvt.u32.u16 	%r241, %rs89;
	and.b32  	%r242, %r241, 255;
	sub.s32 	%r49, %r48, %r242;
	setp.lt.s32 	%p34, %r49, 0;
	mov.b32 	%r396, 3;
	@%p34 bra 	$L__BB0_38;
	ld.local.u8 	%rs89, [%rd1+4];
	cvt.u32.u16 	%r244, %rs89;
	and.b32  	%r245, %r244, 255;
	sub.s32 	%r50, %r49, %r245;
	setp.lt.s32 	%p35, %r50, 0;
	mov.b32 	%r396, 4;
	@%p35 bra 	$L__BB0_38;
	ld.local.u8 	%rs89, [%rd1+5];
	cvt.u32.u16 	%r247, %rs89;
	and.b32  	%r248, %r247, 255;
	sub.s32 	%r51, %r50, %r248;
	setp.lt.s32 	%p36, %r51, 0;
	mov.b32 	%r396, 5;
	@%p36 bra 	$L__BB0_38;
	ld.local.u8 	%rs89, [%rd1+6];
	cvt.u32.u16 	%r250, %rs89;
	and.b32  	%r251, %r250, 255;
	sub.s32 	%r52, %r51, %r251;
	setp.lt.s32 	%p37, %r52, 0;
	mov.b32 	%r396, 6;
	@%p37 bra 	$L__BB0_38;
	ld.local.u8 	%rs89, [%rd1+7];
	cvt.u32.u16 	%r253, %rs89;
	and.b32  	%r254, %r253, 255;
	sub.s32 	%r53, %r52, %r254;
	setp.lt.s32 	%p38, %r53, 0;
	mov.b32 	%r396, 7;
	@%p38 bra 	$L__BB0_38;
	ld.local.u8 	%r255, [%rd1+8];
	setp.lt.u32 	%p39, %r53, %r255;
	selp.b32 	%r396, 8, 9, %p39;
	selp.b64 	%rd16, 8, 9, %p39;
	add.s64 	%rd17, %rd1, %rd16;
	ld.local.u8 	%rs89, [%rd17];
$L__BB0_38:
	cvt.u64.u32 	%rd18, %r396;
	add.s64 	%rd19, %rd1, %rd18;
	add.s16 	%rs76, %rs89, -1;
	st.local.u8 	[%rd19], %rs76;
	add.s32 	%r401, %r391, -4;
	add.s32 	%r256, %r394, %r393;
	add.s32 	%r258, %r256, -10;
	setp.lt.u32 	%p40, %r256, 10;
	selp.b32 	%r402, %r256, %r258, %p40;
	add.s32 	%r259, %r396, %r395;
	add.s32 	%r261, %r259, -10;
	setp.lt.u32 	%p41, %r259, 10;
	selp.b32 	%r58, %r259, %r261, %p41;
	or.b32  	%r262, %r402, %r58;
	setp.gt.u32 	%p42, %r262, 7;
	mov.u32 	%r403, %r58;
	@%p42 bra 	$L__BB0_79;
	setp.gt.u32 	%p43, %r402, 5;
	@%p43 bra 	$L__BB0_53;
	shl.b32 	%r298, %r400, 13;
	xor.b32  	%r299, %r298, %r400;
	shr.u32 	%r300, %r299, 17;
	xor.b32  	%r301, %r300, %r299;
	shl.b32 	%r302, %r301, 5;
	xor.b32  	%r400, %r302, %r301;
	rem.u32 	%r303, %r400, %r401;
	ld.local.u8 	%rs90, [%rd1];
	cvt.u32.u16 	%r304, %rs90;
	and.b32  	%r305, %r304, 255;
	sub.s32 	%r60, %r303, %r305;
	setp.lt.s32 	%p56, %r60, 0;
	mov.b32 	%r397, 0;
	mov.pred 	%p98, 0;
	@%p56 bra 	$L__BB0_49;
	ld.local.u8 	%rs90, [%rd1+1];
	cvt.u32.u16 	%r307, %rs90;
	and.b32  	%r308, %r307, 255;
	sub.s32 	%r61, %r60, %r308;
	setp.lt.s32 	%p58, %r61, 0;
	mov.b32 	%r397, 1;
	@%p58 bra 	$L__BB0_49;
	ld.local.u8 	%rs90, [%rd1+2];
	cvt.u32.u16 	%r310, %rs90;
	and.b32  	%r311, %r310, 255;
	sub.s32 	%r62, %r61, %r311;
	setp.lt.s32 	%p60, %r62, 0;
	mov.b32 	%r397, 2;
	@%p60 bra 	$L__BB0_49;
	ld.local.u8 	%rs90, [%rd1+3];
	cvt.u32.u16 	%r313, %rs90;
	and.b32  	%r314, %r313, 255;
	sub.s32 	%r63, %r62, %r314;
	setp.lt.s32 	%p62, %r63, 0;
	mov.b32 	%r397, 3;
	@%p62 bra 	$L__BB0_49;
	ld.local.u8 	%rs90, [%rd1+4];
	cvt.u32.u16 	%r316, %rs90;
	and.b32  	%r317, %r316, 255;
	sub.s32 	%r64, %r63, %r317;
	setp.lt.s32 	%p64, %r64, 0;
	mov.b32 	%r397, 4;
	@%p64 bra 	$L__BB0_49;
	ld.local.u8 	%rs90, [%rd1+5];
	cvt.u32.u16 	%r319, %rs90;
	and.b32  	%r320, %r319, 255;
	sub.s32 	%r65, %r64, %r320;
	setp.lt.s32 	%p66, %r65, 0;
	mov.b32 	%r397, 5;
	@%p66 bra 	$L__BB0_49;
	ld.local.u8 	%rs90, [%rd1+6];
	cvt.u32.u16 	%r322, %rs90;
	and.b32  	%r323, %r322, 255;
	sub.s32 	%r66, %r65, %r323;
	setp.lt.s32 	%p68, %r66, 0;
	mov.b32 	%r397, 6;
	@%p68 bra 	$L__BB0_49;
	ld.local.u8 	%rs90, [%rd1+7];
	cvt.u32.u16 	%r325, %rs90;
	and.b32  	%r326, %r325, 255;
	sub.s32 	%r67, %r66, %r326;
	setp.lt.s32 	%p70, %r67, 0;
	mov.b32 	%r397, 7;
	@%p70 bra 	$L__BB0_49;
	ld.local.u8 	%rs80, [%rd1+8];
	cvt.u32.u16 	%r327, %rs80;
	and.b32  	%r328, %r327, 255;
	setp.lt.u32 	%p98, %r67, %r328;
	selp.b32 	%r397, 8, 9, %p98;
	selp.b64 	%rd24, 8, 9, %p98;
	add.s64 	%rd25, %rd1, %rd24;
	ld.local.u8 	%rs90, [%rd25];
$L__BB0_49:
	cvt.u64.u32 	%rd26, %r397;
	add.s64 	%rd27, %rd1, %rd26;
	add.s16 	%rs82, %rs90, -1;
	st.local.u8 	[%rd27], %rs82;
	add.s32 	%r401, %r391, -5;
	add.s32 	%r329, %r397, %r402;
	add.s32 	%r330, %r329, -10;
	setp.lt.u32 	%p71, %r329, 10;
	selp.b32 	%r402, %r329, %r330, %p71;
	setp.lt.u32 	%p72, %r58, 3;
	@%p72 bra 	$L__BB0_69;
	mov.b32 	%r403, 7;
	setp.gt.s32 	%p73, %r58, 4;
	@%p73 bra 	$L__BB0_66;
	setp.eq.s32 	%p76, %r58, 3;
	@%p76 bra 	$L__BB0_52;
	bra.uni 	$L__BB0_64;
$L__BB0_52:
	mov.b32 	%r403, 3;
	@%p98 bra 	$L__BB0_79;
	bra.uni 	$L__BB0_69;
$L__BB0_53:
	setp.gt.u32 	%p44, %r58, 5;
	mov.u32 	%r403, %r58;
	@%p44 bra 	$L__BB0_79;
	shl.b32 	%r264, %r400, 13;
	xor.b32  	%r265, %r264, %r400;
	shr.u32 	%r266, %r265, 17;
	xor.b32  	%r267, %r266, %r265;
	shl.b32 	%r268, %r267, 5;
	xor.b32  	%r400, %r268, %r267;
	rem.u32 	%r269, %r400, %r401;
	ld.local.u8 	%rs91, [%rd1];
	cvt.u32.u16 	%r270, %rs91;
	and.b32  	%r271, %r270, 255;
	sub.s32 	%r73, %r269, %r271;
	setp.lt.s32 	%p45, %r73, 0;
	mov.b32 	%r398, 0;
	@%p45 bra 	$L__BB0_63;
	ld.local.u8 	%rs91, [%rd1+1];
	cvt.u32.u16 	%r273, %rs91;
	and.b32  	%r274, %r273, 255;
	sub.s32 	%r74, %r73, %r274;
	setp.lt.s32 	%p46, %r74, 0;
	mov.b32 	%r398, 1;
	@%p46 bra 	$L__BB0_63;
	ld.local.u8 	%rs91, [%rd1+2];
	cvt.u32.u16 	%r276, %rs91;
	and.b32  	%r277, %r276, 255;
	sub.s32 	%r75, %r74, %r277;
	setp.lt.s32 	%p47, %r75, 0;
	mov.b32 	%r398, 2;
	@%p47 bra 	$L__BB0_63;
	ld.local.u8 	%rs91, [%rd1+3];
	cvt.u32.u16 	%r279, %rs91;
	and.b32  	%r280, %r279, 255;
	sub.s32 	%r76, %r75, %r280;
	setp.lt.s32 	%p48, %r76, 0;
	mov.b32 	%r398, 3;
	@%p48 bra 	$L__BB0_63;
	ld.local.u8 	%rs91, [%rd1+4];
	cvt.u32.u16 	%r282, %rs91;
	and.b32  	%r283, %r282, 255;
	sub.s32 	%r77, %r76, %r283;
	setp.lt.s32 	%p49, %r77, 0;
	mov.b32 	%r398, 4;
	@%p49 bra 	$L__BB0_63;
	ld.local.u8 	%rs91, [%rd1+5];
	cvt.u32.u16 	%r285, %rs91;
	and.b32  	%r286, %r285, 255;
	sub.s32 	%r78, %r77, %r286;
	setp.lt.s32 	%p50, %r78, 0;
	mov.b32 	%r398, 5;
	@%p50 bra 	$L__BB0_63;
	ld.local.u8 	%rs91, [%rd1+6];
	cvt.u32.u16 	%r288, %rs91;
	and.b32  	%r289, %r288, 255;
	sub.s32 	%r79, %r78, %r289;
	setp.lt.s32 	%p51, %r79, 0;
	mov.b32 	%r398, 6;
	@%p51 bra 	$L__BB0_63;
	ld.local.u8 	%rs91, [%rd1+7];
	cvt.u32.u16 	%r291, %rs91;
	and.b32  	%r292, %r291, 255;
	sub.s32 	%r80, %r79, %r292;
	setp.lt.s32 	%p52, %r80, 0;
	mov.b32 	%r398, 7;
	@%p52 bra 	$L__BB0_63;
	ld.local.u8 	%rs77, [%rd1+8];
	cvt.u32.u16 	%r293, %rs77;
	and.b32  	%r294, %r293, 255;
	setp.lt.u32 	%p53, %r80, %r294;
	selp.b32 	%r398, 8, 9, %p53;
	selp.b64 	%rd20, 8, 9, %p53;
	add.s64 	%rd21, %rd1, %rd20;
	ld.local.u8 	%rs91, [%rd21];
$L__BB0_63:
	cvt.u64.u32 	%rd22, %r398;
	add.s64 	%rd23, %rd1, %rd22;
	add.s16 	%rs79, %rs91, -1;
	st.local.u8 	[%rd23], %rs79;
	add.s32 	%r401, %r391, -5;
	add.s32 	%r295, %r398, %r58;
	add.s32 	%r296, %r295, -10;
	setp.lt.u32 	%p54, %r295, 10;
	selp.b32 	%r403, %r295, %r296, %p54;
	bra.uni 	$L__BB0_79;
$L__BB0_64:
	setp.eq.s32 	%p77, %r58, 4;
	@%p77 bra 	$L__BB0_65;
	bra.uni 	$L__BB0_79;
$L__BB0_65:
	add.s32 	%r337, %r397, -2;
	setp.lt.u32 	%p80, %r337, 6;
	mov.b32 	%r403, 4;
	@%p80 bra 	$L__BB0_69;
	bra.uni 	$L__BB0_79;
$L__BB0_66:
	setp.eq.s32 	%p74, %r58, 5;
	@%p74 bra 	$L__BB0_87;
	setp.eq.s32 	%p75, %r58, 6;
	@%p75 bra 	$L__BB0_68;
	bra.uni 	$L__BB0_79;
$L__BB0_68:
	and.b32  	%r333, %r397, 14;
	setp.ne.s32 	%p78, %r333, 6;
	mov.b32 	%r403, 6;
	@%p78 bra 	$L__BB0_79;
$L__BB0_69:
	shl.b32 	%r340, %r400, 13;
	xor.b32  	%r341, %r340, %r400;
	shr.u32 	%r342, %r341, 17;
	xor.b32  	%r343, %r342, %r341;
	shl.b32 	%r344, %r343, 5;
	xor.b32  	%r400, %r344, %r343;
	rem.u32 	%r345, %r400, %r401;
	ld.local.u8 	%rs92, [%rd1];
	cvt.u32.u16 	%r346, %rs92;
	and.b32  	%r347, %r346, 255;
	sub.s32 	%r86, %r345, %r347;
	setp.lt.s32 	%p81, %r86, 0;
	mov.b32 	%r399, 0;
	@%p81 bra 	$L__BB0_78;
	ld.local.u8 	%rs92, [%rd1+1];
	cvt.u32.u16 	%r349, %rs92;
	and.b32  	%r350, %r349, 255;
	sub.s32 	%r87, %r86, %r350;
	setp.lt.s32 	%p82, %r87, 0;
	mov.b32 	%r399, 1;
	@%p82 bra 	$L__BB0_78;
	ld.local.u8 	%rs92, [%rd1+2];
	cvt.u32.u16 	%r352, %rs92;
	and.b32  	%r353, %r352, 255;
	sub.s32 	%r88, %r87, %r353;
	setp.lt.s32 	%p83, %r88, 0;
	mov.b32 	%r399, 2;
	@%p83 bra 	$L__BB0_78;
	ld.local.u8 	%rs92, [%rd1+3];
	cvt.u32.u16 	%r355, %rs92;
	and.b32  	%r356, %r355, 255;
	sub.s32 	%r89, %r88, %r356;
	setp.lt.s32 	%p84, %r89, 0;
	mov.b32 	%r399, 3;
	@%p84 bra 	$L__BB0_78;
	ld.local.u8 	%rs92, [%rd1+4];
	cvt.u32.u16 	%r358, %rs92;
	and.b32  	%r359, %r358, 255;
	sub.s32 	%r90, %r89, %r359;
	setp.lt.s32 	%p85, %r90, 0;
	mov.b32 	%r399, 4;
	@%p85 bra 	$L__BB0_78;
	ld.local.u8 	%rs92, [%rd1+5];
	cvt.u32.u16 	%r361, %rs92;
	and.b32  	%r362, %r361, 255;
	sub.s32 	%r91, %r90, %r362;
	setp.lt.s32 	%p86, %r91, 0;
	mov.b32 	%r399, 5;
	@%p86 bra 	$L__BB0_78;
	ld.local.u8 	%rs92, [%rd1+6];
	cvt.u32.u16 	%r364, %rs92;
	and.b32  	%r365, %r364, 255;
	sub.s32 	%r92, %r91, %r365;
	setp.lt.s32 	%p87, %r92, 0;
	mov.b32 	%r399, 6;
	@%p87 bra 	$L__BB0_78;
	ld.local.u8 	%rs92, [%rd1+7];
	cvt.u32.u16 	%r367, %rs92;
	and.b32  	%r368, %r367, 255;
	sub.s32 	%r93, %r92, %r368;
	setp.lt.s32 	%p88, %r93, 0;
	mov.b32 	%r399, 7;
	@%p88 bra 	$L__BB0_78;
	ld.local.u8 	%rs83, [%rd1+8];
	cvt.u32.u16 	%r369, %rs83;
	and.b32  	%r370, %r369, 255;
	setp.lt.u32 	%p89, %r93, %r370;
	selp.b32 	%r399, 8, 9, %p89;
	selp.b64 	%rd28, 8, 9, %p89;
	add.s64 	%rd29, %rd1, %rd28;
	ld.local.u8 	%rs92, [%rd29];
$L__BB0_78:
	cvt.u64.u32 	%rd30, %r399;
	add.s64 	%rd31, %rd1, %rd30;
	add.s16 	%rs85, %rs92, -1;
	st.local.u8 	[%rd31], %rs85;
	add.s32 	%r401, %r391, -6;
	add.s32 	%r371, %r399, %r58;
	add.s32 	%r372, %r371, -10;
	setp.lt.u32 	%p90, %r371, 10;
	selp.b32 	%r403, %r371, %r372, %p90;
$L__BB0_79:
	setp.le.u32 	%p91, %r402, %r403;
	@%p91 bra 	$L__BB0_81;
	add.s32 	%r390, %r390, 1;
	mov.b32 	%r407, 0;
	bra.uni 	$L__BB0_82;
$L__BB0_81:
	setp.le.u32 	%p92, %r403, %r402;
	setp.gt.u32 	%p93, %r403, %r402;
	selp.u32 	%r373, 1, 0, %p93;
	add.s32 	%r389, %r389, %r373;
	selp.u32 	%r374, 1, 0, %p92;
	add.s32 	%r388, %r388, %r374;
	selp.b32 	%r407, 1, 2, %p93;
$L__BB0_82:
	add.s32 	%r387, %r387, 1;
	setp.lt.s32 	%p94, %r384, 0;
	@%p94 bra 	$L__BB0_84;
	setp.ne.s32 	%p95, %r407, %r384;
	setp.eq.s32 	%p96, %r407, %r384;
	selp.u32 	%r376, 1, 0, %p96;
	add.s32 	%r408, %r408, %r376;
	selp.u32 	%r377, 1, 0, %p95;
	add.s32 	%r409, %r409, %r377;
$L__BB0_84:
	setp.gt.u32 	%p97, %r401, 52;
	mov.u32 	%r384, %r407;
	mov.u32 	%r391, %r401;
	@%p97 bra 	$L__BB0_2;
	cvta.to.global.u64 	%rd32, %rd2;
	atom.global.add.u32 	%r378, [%rd32], %r390;
	atom.global.add.u32 	%r379, [%rd32+4], %r389;
	atom.global.add.u32 	%r380, [%rd32+8], %r388;
	atom.global.add.u32 	%r381, [%rd32+12], %r387;
	atom.global.add.u32 	%r382, [%rd32+16], %r408;
	atom.global.add.u32 	%r383, [%rd32+20], %r409;
$L__BB0_86:
	ret;
$L__BB0_87:
	and.b32  	%r335, %r397, 12;
	setp.eq.s32 	%p79, %r335, 4;
	mov.b32 	%r403, 5;
	@%p79 bra 	$L__BB0_69;
	bra.uni 	$L__BB0_79;

}


// ===== COMPILED SASS (sm_100) =====

	.target	sm_100

	.elftype	@"ET_EXEC"


//--------------------- .note.nv.tkinfo           --------------------------
	.section	.note.nv.tkinfo,"",@"SHT_NOTE"
	.sectionflags	@"SHF_NOTE_NV_TKINFO"
	.tkinfo
        /*0018*/ 	.word	0x00000002
        /*0030*/ 	.string	""
        /*0030*/ 	.string	"ptxas"
        /*0030*/ 	.string	"Cuda compilation tools, release 13.0, V13.0.88"
        /*0030*/ 	.string	"Build cuda_13.0.r13.0/compiler.36424714_0"
        /*0030*/ 	.string	"-arch sm_100 -m 64 "



//--------------------- .note.nv.cuinfo           --------------------------
	.section	.note.nv.cuinfo,"",@"SHT_NOTE"
	.sectionflags	@"SHF_NOTE_NV_CUINFO"
        /*0018*/ 	.short	0x0002
        /*001a*/ 	.short	0x0064
        /*001c*/ 	.short	0x0082
	.zero		2


//--------------------- .nv.info                  --------------------------
	.section	.nv.info,"",@"SHT_CUDA_INFO"
	.align	4


	//----- nvinfo : EIATTR_REGCOUNT
	.align		4
        /*0000*/ 	.byte	0x04, 0x2f
        /*0002*/ 	.short	(.L_1 - .L_0)
	.align		4
.L_0:
        /*0004*/ 	.word	index@(baccarat)
        /*0008*/ 	.word	0x00000018


	//----- nvinfo : EIATTR_FRAME_SIZE
	.align		4
.L_1:
        /*000c*/ 	.byte	0x04, 0x11
        /*000e*/ 	.short	(.L_3 - .L_2)
	.align		4
.L_2:
        /*0010*/ 	.word	index@(baccarat)
        /*0014*/ 	.word	0x00000010


	//----- nvinfo : EIATTR_MIN_STACK_SIZE
	.align		4
.L_3:
        /*0018*/ 	.byte	0x04, 0x12
        /*001a*/ 	.short	(.L_5 - .L_4)
	.align		4
.L_4:
        /*001c*/ 	.word	index@(baccarat)
        /*0020*/ 	.word	0x00000010
.L_5:


//--------------------- .nv.compat                --------------------------
	.section	.nv.compat,"",@"SHT_CUDA_COMPAT_INFO"
	.align	4
        /*0000*/ 	.byte	0x02, 0x09, 0x00, 0x00, 0x02, 0x02, 0x01, 0x00, 0x02, 0x05, 0x05, 0x00, 0x03, 0x07, 0x01, 0x01
        /*0010*/ 	.byte	0x02, 0x03, 0x00, 0x00, 0x02, 0x06, 0x01, 0x00, 0x04, 0x0b, 0x08, 0x00, 0x09, 0x00, 0x00, 0x00
        /*0020*/ 	.byte	0x00, 0x00, 0x00, 0x00


//--------------------- .nv.info.baccarat         --------------------------
	.section	.nv.info.baccarat,"",@"SHT_CUDA_INFO"
	.sectionflags	@""
	.align	4


	//----- nvinfo : EIATTR_CUDA_API_VERSION
	.align		4
        /*0000*/ 	.byte	0x04, 0x37
        /*0002*/ 	.short	(.L_7 - .L_6)
.L_6:
        /*0004*/ 	.word	0x00000082


	//----- nvinfo : EIATTR_KPARAM_INFO
	.align		4
.L_7:
        /*0008*/ 	.byte	0x04, 0x17
        /*000a*/ 	.short	(.L_9 - .L_8)
.L_8:
        /*000c*/ 	.word	0x00000000
        /*0010*/ 	.short	0x0002
        /*0012*/ 	.short	0x000c
        /*0014*/ 	.byte	0x00, 0xf0, 0x11, 0x00


	//----- nvinfo : EIATTR_KPARAM_INFO
	.align		4
.L_9:
        /*0018*/ 	.byte	0x04, 0x17
        /*001a*/ 	.short	(.L_11 - .L_10)
.L_10:
        /*001c*/ 	.word	0x00000000
        /*0020*/ 	.short	0x0001
        /*0022*/ 	.short	0x0008
        /*0024*/ 	.byte	0x00, 0xf0, 0x11, 0x00


	//----- nvinfo : EIATTR_KPARAM_INFO
	.align		4
.L_11:
        /*0028*/ 	.byte	0x04, 0x17
        /*002a*/ 	.short	(.L_13 - .L_12)
.L_12:
        /*002c*/ 	.word	0x00000000
        /*0030*/ 	.short	0x0000
        /*0032*/ 	.short	0x0000
        /*0034*/ 	.byte	0x00, 0xf5, 0x21, 0x00


	//----- nvinfo : EIATTR_SPARSE_MMA_MASK
	.align		4
.L_13:
        /*0038*/ 	.byte	0x03, 0x50
        /*003a*/ 	.short	0x0000


	//----- nvinfo : EIATTR_MAXREG_COUNT
	.align		4
        /*003c*/ 	.byte	0x03, 0x1b
        /*003e*/ 	.short	0x00ff


	//----- nvinfo : EIATTR_MERCURY_ISA_VERSION
	.align		4
        /*0040*/ 	.byte	0x03, 0x5f
        /*0042*/ 	.short	0x0101


	//----- nvinfo : EIATTR_INT_WARP_WIDE_INSTR_OFFSETS
	.align		4
        /*0044*/ 	.byte	0x04, 0x31
        /*0046*/ 	.short	(.L_15 - .L_14)


	//   ....[0]....
.L_14:
        /*0048*/ 	.word	0x00002940


	//   ....[1]....
        /*004c*/ 	.word	0x00002970


	//   ....[2]....
        /*0050*/ 	.word	0x00002990


	//   ....[3]....
        /*0054*/ 	.word	0x000029a0


	//   ....[4]....
        /*0058*/ 	.word	0x000029b0


	//   ....[5]....
        /*005c*/ 	.word	0x000029e0


	//   ....[6]....
        /*0060*/ 	.word	0x00002a10


	//----- nvinfo : EIATTR_VRC_CTA_INIT_COUNT
	.align		4
.L_15:
        /*0064*/ 	.byte	0x02, 0x4a
	.zero		1
	.zero		1


	//----- nvinfo : EIATTR_EXIT_INSTR_OFFSETS
	.align		4
        /*0068*/ 	.byte	0x04, 0x1c
        /*006a*/ 	.short	(.L_17 - .L_16)


	//   ....[0]....
.L_16:
        /*006c*/ 	.word	0x00000080


	//   ....[1]....
        /*0070*/ 	.word	0x00002af0


	//----- nvinfo : EIATTR_INDIRECT_BRANCH_TARGETS
	.align		4
.L_17:
        /*0074*/ 	.byte	0x04, 0x34
        /*0076*/ 	.short	(.L_19 - .L_18)


	//   ....[0]....
.L_18:
        /*0078*/ 	.word	.L_x_26@srel
        /*007c*/ 	.short	0x0
        /*007e*/ 	.short	0x0
        /*0080*/ 	.word	0x3
        /*0084*/ 	.word	.L_x_27@srel
        /*0088*/ 	.word	.L_x_28@srel
        /*008c*/ 	.word	.L_x_29@srel


	//----- nvinfo : EIATTR_CRS_STACK_SIZE
	.align		4
.L_19:
        /*0090*/ 	.byte	0x04, 0x1e
        /*0092*/ 	.short	(.L_21 - .L_20)
.L_20:
        /*0094*/ 	.word	0x00000000


	//----- nvinfo : EIATTR_CBANK_PARAM_SIZE
	.align		4
.L_21:
        /*0098*/ 	.byte	0x03, 0x19
        /*009a*/ 	.short	0x0010


	//----- nvinfo : EIATTR_PARAM_CBANK
	.align		4
        /*009c*/ 	.byte	0x04, 0x0a
        /*009e*/ 	.short	(.L_23 - .L_22)
	.align		4
.L_22:
        /*00a0*/ 	.word	index@(.nv.constant0.baccarat)
        /*00a4*/ 	.short	0x0380
        /*00a6*/ 	.short	0x0010


	//----- nvinfo : EIATTR_SW_WAR
	.align		4
.L_23:
        /*00a8*/ 	.byte	0x04, 0x36
        /*00aa*/ 	.short	(.L_25 - .L_24)
.L_24:
        /*00ac*/ 	.word	0x00000008
.L_25:


//--------------------- .nv.callgraph             --------------------------
	.section	.nv.callgraph,"",@"SHT_CUDA_CALLGRAPH"
	.align	4
	.sectionentsize	8
	.align		4
        /*0000*/ 	.word	0x00000000
	.align		4
        /*0004*/ 	.word	0xffffffff
	.align		4
        /*0008*/ 	.word	0x00000000
	.align		4
        /*000c*/ 	.word	0xfffffffe
	.align		4
        /*0010*/ 	.word	0x00000000
	.align		4
        /*0014*/ 	.word	0xfffffffd
	.align		4
        /*0018*/ 	.word	0x00000000
	.align		4
        /*001c*/ 	.word	0xfffffffc


//--------------------- .nv.constant2.baccarat    --------------------------
	.section	.nv.constant2.baccarat,"a",@progbits
	.sectionflags	@""
	.align	4
.nv.constant2.baccarat:
        /*0000*/ 	.byte	0xa0, 0x1c, 0x00, 0x00, 0x40, 0x1c, 0x00, 0x00, 0x10, 0x27, 0x00, 0x00


//--------------------- .text.baccarat            --------------------------
	.section	.text.baccarat,"ax",@progbits
	.align	128
        .global         baccarat
        .type           baccarat,@function
        .size           baccarat,(.L_x_30 - baccarat)
        .other          baccarat,@"STO_CUDA_ENTRY STV_DEFAULT"
baccarat:
.text.baccarat:
[----:B------:R-:W0:Y:S01]  /*0000*/  LDC R1, c[0x0][0x37c] ;  /* 0x0000df00ff017b82 */ /* 0x000e220000000800 */
[----:B------:R-:W1:Y:S07]  /*0010*/  S2R R3, SR_TID.X ;  /* 0x0000000000037919 */ /* 0x000e6e0000002100 */
[----:B------:R-:W1:Y:S01]  /*0020*/  S2UR UR4, SR_CTAID.X ;  /* 0x00000000000479c3 */ /* 0x000e620000002500 */
[----:B------:R-:W2:Y:S01]  /*0030*/  LDCU UR5, c[0x0][0x388] ;  /* 0x00007100ff0577ac */ /* 0x000ea20008000800 */
[----:B0-----:R-:W-:-:S06]  /*0040*/  VIADD R1, R1, 0xfffffff0 ;  /* 0xfffffff001017836 */ /* 0x001fcc0000000000 */
[----:B------:R-:W1:Y:S02]  /*0050*/  LDC R0, c[0x0][0x360] ;  /* 0x0000d800ff007b82 */ /* 0x000e640000000800 */
[----:B-1----:R-:W-:-:S05]  /*0060*/  IMAD R0, R0, UR4, R3 ;  /* 0x0000000400007c24 */ /* 0x002fca000f8e0203 */
[----:B--2---:R-:W-:-:S13]  /*0070*/  ISETP.GE.AND P0, PT, R0, UR5, PT ;  /* 0x0000000500007c0c */ /* 0x004fda000bf06270 */
[----:B------:R-:W-:Y:S05]  /*0080*/  @P0 EXIT ;  /* 0x000000000000094d */ /* 0x000fea0003800000 */
[----:B------:R-:W0:Y:S01]  /*0090*/  LDC R3, c[0x0][0x38c] ;  /* 0x0000e300ff037b82 */ /* 0x000e220000000800 */
[----:B------:R-:W-:Y:S02]  /*00a0*/  IMAD.MOV.U32 R8, RZ, RZ, 0x2020 ;  /* 0x00002020ff087424 */ /* 0x000fe400078e00ff */
[----:B------:R-:W-:Y:S02]  /*00b0*/  HFMA2 R13, -RZ, RZ, 0, 0 ;  /* 0x00000000ff0d7431 */ /* 0x000fe400000001ff */
[----:B------:R-:W-:Y:S01]  /*00c0*/  IMAD.MOV.U32 R6, RZ, RZ, 0x2080 ;  /* 0x00002080ff067424 */ /* 0x000fe200078e00ff */
[----:B------:R-:W-:Y:S01]  /*00d0*/  BSSY.RECONVERGENT B0, `(.L_x_0) ;  /* 0x0000284000007945 */ /* 0x000fe20003800200 */
[----:B------:R-:W-:Y:S01]  /*00e0*/  IMAD.MOV.U32 R2, RZ, RZ, RZ ;  /* 0x000000ffff027224 */ /* 0x000fe200078e00ff */
[----:B------:R-:W-:Y:S01]  /*00f0*/  STL.U16 [R1+0x8], R8 ;  /* 0x0000080801007387 */ /* 0x000fe20000100400 */
[----:B------:R-:W-:Y:S02]  /*0100*/  PRMT R7, R8, 0x5410, R8 ;  /* 0x0000541008077816 */ /* 0x000fe40000000008 */
[----:B------:R-:W-:-:S02]  /*0110*/  CS2R R4, SRZ ;  /* 0x0000000000047805 */ /* 0x000fc4000001ff00 */
[----:B------:R-:W-:Y:S01]  /*0120*/  PRMT R6, R6, 0x5410, R8 ;  /* 0x0000541006067816 */ /* 0x000fe20000000008 */
[----:B------:R-:W-:Y:S01]  /*0130*/  IMAD.MOV.U32 R15, RZ, RZ, RZ ;  /* 0x000000ffff0f7224 */ /* 0x000fe200078e00ff */
[----:B------:R-:W1:Y:S03]  /*0140*/  LDCU.64 UR8, c[0x0][0x358] ;  /* 0x00006b00ff0877ac */ /* 0x000e660008000a00 */
[----:B------:R2:W-:Y:S01]  /*0150*/  STL.64 [R1], R6 ;  /* 0x0000000601007387 */ /* 0x0005e20000100a00 */
[----:B0-----:R-:W-:-:S04]  /*0160*/  IMAD R0, R0, 0x4182bed5, R3 ;  /* 0x4182bed500007824 */ /* 0x001fc800078e0203 */
[----:B------:R-:W-:Y:S02]  /*0170*/  IMAD.SHL.U32 R3, R0, 0x2000, RZ ;  /* 0x0000200000037824 */ /* 0x000fe400078e00ff */
[----:B--2---:R-:W-:-:S03]  /*0180*/  IMAD.MOV.U32 R6, RZ, RZ, RZ ;  /* 0x000000ffff067224 */ /* 0x004fc600078e00ff */
[----:B------:R-:W-:-:S04]  /*0190*/  LOP3.LUT R3, R3, R0, RZ, 0x3c, !PT ;  /* 0x0000000003037212 */ /* 0x000fc800078e3cff */
[----:B------:R-:W-:-:S04]  /*01a0*/  SHF.R.U32.HI R0, RZ, 0x11, R3 ;  /* 0x00000011ff007819 */ /* 0x000fc80000011603 */
[----:B------:R-:W-:Y:S01]  /*01b0*/  LOP3.LUT R7, R0, R3, RZ, 0x3c, !PT ;  /* 0x0000000300077212 */ /* 0x000fe200078e3cff */
[----:B------:R-:W-:-:S03]  /*01c0*/  IMAD.MOV.U32 R3, RZ, RZ, -0x1 ;  /* 0xffffffffff037424 */ /* 0x000fc600078e00ff */
[----:B------:R-:W-:-:S04]  /*01d0*/  SHF.L.U32 R0, R7, 0x5, RZ ;  /* 0x0000000507007819 */ /* 0x000fc800000006ff */
[----:B------:R-:W-:Y:S01]  /*01e0*/  LOP3.LUT R7, R0, R7, RZ, 0x3c, !PT ;  /* 0x0000000700077212 */ /* 0x000fe200078e3cff */
[----:B-1----:R-:W-:-:S07]  /*01f0*/  IMAD.MOV.U32 R0, RZ, RZ, 0x1a0 ;  /* 0x000001a0ff007424 */ /* 0x002fce00078e00ff */
.L_x_24:
[----:B------:R-:W2:Y:S01]  /*0200*/  LDL.U8 R11, [R1] ;  /* 0x00000000010b7983 */ /* 0x000ea20000100000 */
[----:B------:R-:W0:Y:S01]  /*0210*/  I2F.U32.RP R10, R0 ;  /* 0x00000000000a7306 */ /* 0x000e220000209000 */
[----:B------:R-:W-:Y:S01]  /*0220*/  IMAD.SHL.U32 R8, R7, 0x2000, RZ ;  /* 0x0000200007087824 */ /* 0x000fe200078e00ff */
[----:B------:R-:W-:Y:S01]  /*0230*/  ISETP.NE.U32.AND P1, PT, R0, RZ, PT ;  /* 0x000000ff0000720c */ /* 0x000fe20003f25070 */
[----:B------:R-:W-:Y:S03]  /*0240*/  BSSY.RECONVERGENT B1, `(.L_x_1) ;  /* 0x0000042000017945 */ /* 0x000fe60003800200 */
[----:B------:R-:W-:-:S04]  /*0250*/  LOP3.LUT R8, R8, R7, RZ, 0x3c, !PT ;  /* 0x0000000708087212 */ /* 0x000fc800078e3cff */
[----:B------:R-:W-:-:S04]  /*0260*/  SHF.R.U32.HI R7, RZ, 0x11, R8 ;  /* 0x00000011ff077819 */ /* 0x000fc80000011608 */
[----:B------:R-:W-:Y:S01]  /*0270*/  LOP3.LUT R7, R7, R8, RZ, 0x3c, !PT ;  /* 0x0000000807077212 */ /* 0x000fe200078e3cff */
[----:B0-----:R-:W0:Y:S01]  /*0280*/  MUFU.RCP R10, R10 ;  /* 0x0000000a000a7308 */ /* 0x001e220000001000 */
[----:B------:R-:W-:-:S03]  /*0290*/  IMAD.MOV.U32 R8, RZ, RZ, RZ ;  /* 0x000000ffff087224 */ /* 0x000fc600078e00ff */
[----:B------:R-:W-:Y:S02]  /*02a0*/  IMAD.SHL.U32 R12, R7, 0x20, RZ ;  /* 0x00000020070c7824 */ /* 0x000fe400078e00ff */
[----:B0-----:R-:W-:Y:S02]  /*02b0*/  VIADD R9, R10, 0xffffffe ;  /* 0x0ffffffe0a097836 */ /* 0x001fe40000000000 */
[----:B------:R-:W-:-:S04]  /*02c0*/  IMAD.MOV.U32 R10, RZ, RZ, RZ ;  /* 0x000000ffff0a7224 */ /* 0x000fc800078e00ff */
[----:B------:R-:W0:Y:S02]  /*02d0*/  F2I.FTZ.U32.TRUNC.NTZ R9, R9 ;  /* 0x0000000900097305 */ /* 0x000e24000021f000 */
[----:B0-----:R-:W-:-:S05]  /*02e0*/  IADD3 R17, PT, PT, RZ, -R9, RZ ;  /* 0x80000009ff117210 */ /* 0x001fca0007ffe0ff */
[----:B------:R-:W-:-:S04]  /*02f0*/  IMAD R17, R17, R0, RZ ;  /* 0x0000000011117224 */ /* 0x000fc800078e02ff */
[----:B------:R-:W-:Y:S01]  /*0300*/  IMAD.HI.U32 R8, R9, R17, R8 ;  /* 0x0000001109087227 */ /* 0x000fe200078e0008 */
[----:B------:R-:W-:-:S05]  /*0310*/  LOP3.LUT R17, R12, R7, RZ, 0x3c, !PT ;  /* 0x000000070c117212 */ /* 0x000fca00078e3cff */
[----:B------:R-:W-:-:S04]  /*0320*/  IMAD.HI.U32 R8, R8, R17, RZ ;  /* 0x0000001108087227 */ /* 0x000fc800078e00ff */
[----:B------:R-:W-:-:S04]  /*0330*/  IMAD.MOV R8, RZ, RZ, -R8 ;  /* 0x000000ffff087224 */ /* 0x000fc800078e0a08 */
[----:B------:R-:W-:-:S05]  /*0340*/  IMAD R7, R0, R8, R17 ;  /* 0x0000000800077224 */ /* 0x000fca00078e0211 */
[----:B------:R-:W-:-:S13]  /*0350*/  ISETP.GE.U32.AND P0, PT, R7, R0, PT ;  /* 0x000000000700720c */ /* 0x000fda0003f06070 */
[----:B------:R-:W-:-:S04]  /*0360*/  @P0 IADD3 R7, PT, PT, R7, -R0, RZ ;  /* 0x8000000007070210 */ /* 0x000fc80007ffe0ff */
[----:B------:R-:W-:-:S13]  /*0370*/  ISETP.GE.U32.AND P0, PT, R7, R0, PT ;  /* 0x000000000700720c */ /* 0x000fda0003f06070 */
[----:B------:R-:W-:Y:S01]  /*0380*/  @P0 IMAD.IADD R7, R7, 0x1, -R0 ;  /* 0x0000000107070824 */ /* 0x000fe200078e0a00 */
[----:B------:R-:W-:-:S05]  /*0390*/  @!P1 LOP3.LUT R7, RZ, R0, RZ, 0x33, !PT ;  /* 0x00000000ff079212 */ /* 0x000fca00078e33ff */
[----:B--2---:R-:W-:-:S05]  /*03a0*/  IMAD.IADD R8, R7, 0x1, -R11 ;  /* 0x0000000107087824 */ /* 0x004fca00078e0a0b */
[----:B------:R-:W-:-:S13]  /*03b0*/  ISETP.GE.AND P0, PT, R8, RZ, PT ;  /* 0x000000ff0800720c */ /* 0x000fda0003f06270 */
[----:B------:R-:W-:Y:S05]  /*03c0*/  @!P0 BRA `(.L_x_2) ;  /* 0x0000000000a48947 */ /* 0x000fea0003800000 */
[----:B------:R-:W2:Y:S01]  /*03d0*/  LDL.U8 R11, [R1+0x1] ;  /* 0x00000100010b7983 */ /* 0x000ea20000100000 */
[----:B------:R-:W-:Y:S01]  /*03e0*/  IMAD.MOV.U32 R10, RZ, RZ, 0x1 ;  /* 0x00000001ff0a7424 */ /* 0x000fe200078e00ff */
[----:B--2---:R-:W-:-:S04]  /*03f0*/  IADD3 R8, PT, PT, R8, -R11, RZ ;  /* 0x8000000b08087210 */ /* 0x004fc80007ffe0ff */
[----:B------:R-:W-:-:S13]  /*0400*/  ISETP.GE.AND P0, PT, R8, RZ, PT ;  /* 0x000000ff0800720c */ /* 0x000fda0003f06270 */
[----:B------:R-:W-:Y:S05]  /*0410*/  @!P0 BRA `(.L_x_2) ;  /* 0x0000000000908947 */ /* 0x000fea0003800000 */
[----:B------:R-:W2:Y:S01]  /*0420*/  LDL.U8 R11, [R1+0x2] ;  /* 0x00000200010b7983 */ /* 0x000ea20000100000 */
[----:B------:R-:W-:Y:S02]  /*0430*/  IMAD.MOV.U32 R10, RZ, RZ, 0x2 ;  /* 0x00000002ff0a7424 */ /* 0x000fe400078e00ff */
        /* <DEDUP_REMOVED lines=29> */
[----:B------:R-:W-:Y:S01]  /*0610*/  IMAD.MOV.U32 R10, RZ, RZ, 0x8 ;  /* 0x00000008ff0a7424 */ /* 0x000fe200078e00ff */
[----:B--2---:R-:W-:-:S04]  /*0620*/  ISETP.GE.U32.AND P0, PT, R8, R7, PT ;  /* 0x000000070800720c */ /* 0x004fc80003f06070 */
[----:B------:R-:W-:-:S05]  /*0630*/  SEL R10, R10, 0x9, !P0 ;  /* 0x000000090a0a7807 */ /* 0x000fca0004000000 */
[----:B------:R-:W-:-:S06]  /*0640*/  IMAD.IADD R11, R1, 0x1, R10 ;  /* 0x00000001010b7824 */ /* 0x000fcc00078e020a */
[----:B------:R-:W5:Y:S02]  /*0650*/  LDL.U8 R11, [R11] ;  /* 0x000000000b0b7983 */ /* 0x000f640000100000 */
.L_x_2:
[----:B------:R-:W-:Y:S05]  /*0660*/  BSYNC.RECONVERGENT B1 ;  /* 0x0000000000017941 */ /* 0x000fea0003800200 */
.L_x_1:
[----:B-----5:R-:W-:Y:S01]  /*0670*/  IADD3 R14, PT, PT, R11, -0x1, RZ ;  /* 0xffffffff0b0e7810 */ /* 0x020fe20007ffe0ff */
[----:B------:R-:W-:-:S05]  /*0680*/  IMAD.IADD R21, R1, 0x1, R10 ;  /* 0x0000000101157824 */ /* 0x000fca00078e020a */
[----:B------:R0:W-:Y:S04]  /*0690*/  STL.U8 [R21], R14 ;  /* 0x0000000e15007387 */ /* 0x0001e80000100000 */
[----:B------:R-:W2:Y:S01]  /*06a0*/  LDL.U8 R7, [R1] ;  /* 0x0000000001077983 */ /* 0x000ea20000100000 */
[----:B------:R-:W-:Y:S01]  /*06b0*/  VIADD R11, R0, 0xffffffff ;  /* 0xffffffff000b7836 */ /* 0x000fe20000000000 */
[----:B------:R-:W-:Y:S01]  /*06c0*/  SHF.L.U32 R8, R17, 0xd, RZ ;  /* 0x0000000d11087819 */ /* 0x000fe200000006ff */
[----:B------:R-:W-:Y:S02]  /*06d0*/  BSSY.RECONVERGENT B1, `(.L_x_3) ;  /* 0x0000044000017945 */ /* 0x000fe40003800200 */
[----:B------:R-:W1:Y:S01]  /*06e0*/  I2F.U32.RP R12, R11 ;  /* 0x0000000b000c7306 */ /* 0x000e620000209000 */
[----:B------:R-:W-:Y:S01]  /*06f0*/  LOP3.LUT R8, R8, R17, RZ, 0x3c, !PT ;  /* 0x0000001108087212 */ /* 0x000fe200078e3cff */
[----:B------:R-:W-:Y:S01]  /*0700*/  IMAD.MOV R19, RZ, RZ, -R11 ;  /* 0x000000ffff137224 */ /* 0x000fe200078e0a0b */
[----:B------:R-:W-:-:S02]  /*0710*/  ISETP.NE.U32.AND P1, PT, R11, RZ, PT ;  /* 0x000000ff0b00720c */ /* 0x000fc40003f25070 */
[----:B------:R-:W-:-:S04]  /*0720*/  SHF.R.U32.HI R17, RZ, 0x11, R8 ;  /* 0x00000011ff117819 */ /* 0x000fc80000011608 */
[----:B------:R-:W-:Y:S01]  /*0730*/  LOP3.LUT R17, R17, R8, RZ, 0x3c, !PT ;  /* 0x0000000811117212 */ /* 0x000fe200078e3cff */
[----:B------:R-:W-:-:S04]  /*0740*/  IMAD.MOV.U32 R8, RZ, RZ, RZ ;  /* 0x000000ffff087224 */ /* 0x000fc800078e00ff */
[----:B------:R-:W-:Y:S01]  /*0750*/  IMAD.SHL.U32 R16, R17, 0x20, RZ ;  /* 0x0000002011107824 */ /* 0x000fe200078e00ff */
[----:B-1----:R-:W1:Y:S04]  /*0760*/  MUFU.RCP R12, R12 ;  /* 0x0000000c000c7308 */ /* 0x002e680000001000 */
[----:B------:R-:W-:Y:S01]  /*0770*/  LOP3.LUT R16, R16, R17, RZ, 0x3c, !PT ;  /* 0x0000001110107212 */ /* 0x000fe200078e3cff */
[----:B-1----:R-:W-:Y:S01]  /*0780*/  VIADD R9, R12, 0xffffffe ;  /* 0x0ffffffe0c097836 */ /* 0x002fe20000000000 */
[----:B------:R-:W-:-:S05]  /*0790*/  MOV R12, RZ ;  /* 0x000000ff000c7202 */ /* 0x000fca0000000f00 */
[----:B------:R-:W1:Y:S02]  /*07a0*/  F2I.FTZ.U32.TRUNC.NTZ R9, R9 ;  /* 0x0000000900097305 */ /* 0x000e64000021f000 */
[----:B-1----:R-:W-:-:S04]  /*07b0*/  IMAD R19, R19, R9, RZ ;  /* 0x0000000913137224 */ /* 0x002fc800078e02ff */
[----:B------:R-:W-:-:S06]  /*07c0*/  IMAD.HI.U32 R19, R9, R19, R8 ;  /* 0x0000001309137227 */ /* 0x000fcc00078e0008 */
[----:B------:R-:W-:-:S05]  /*07d0*/  IMAD.HI.U32 R19, R19, R16, RZ ;  /* 0x0000001013137227 */ /* 0x000fca00078e00ff */
[----:B------:R-:W-:-:S05]  /*07e0*/  IADD3 R19, PT, PT, -R19, RZ, RZ ;  /* 0x000000ff13137210 */ /* 0x000fca0007ffe1ff */
[----:B------:R-:W-:-:S05]  /*07f0*/  IMAD R8, R11, R19, R16 ;  /* 0x000000130b087224 */ /* 0x000fca00078e0210 */
[----:B------:R-:W-:-:S13]  /*0800*/  ISETP.GE.U32.AND P0, PT, R8, R11, PT ;  /* 0x0000000b0800720c */ /* 0x000fda0003f06070 */
[----:B------:R-:W-:-:S05]  /*0810*/  @P0 IMAD.IADD R8, R8, 0x1, -R11 ;  /* 0x0000000108080824 */ /* 0x000fca00078e0a0b */
[----:B------:R-:W-:-:S13]  /*0820*/  ISETP.GE.U32.AND P0, PT, R8, R11, PT ;  /* 0x0000000b0800720c */ /* 0x000fda0003f06070 */
[----:B------:R-:W-:Y:S01]  /*0830*/  @P0 IMAD.IADD R8, R8, 0x1, -R11 ;  /* 0x0000000108080824 */ /* 0x000fe200078e0a0b */
[----:B------:R-:W-:-:S05]  /*0840*/  @!P1 LOP3.LUT R8, RZ, R11, RZ, 0x33, !PT ;  /* 0x0000000bff089212 */ /* 0x000fca00078e33ff */
[----:B--2---:R-:W-:-:S05]  /*0850*/  IMAD.IADD R8, R8, 0x1, -R7 ;  /* 0x0000000108087824 */ /* 0x004fca00078e0a07 */
[----:B------:R-:W-:-:S13]  /*0860*/  ISETP.GE.AND P0, PT, R8, RZ, PT ;  /* 0x000000ff0800720c */ /* 0x000fda0003f06270 */
[----:B0-----:R-:W-:Y:S05]  /*0870*/  @!P0 BRA `(.L_x_4) ;  /* 0x0000000000a48947 */ /* 0x001fea0003800000 */
[----:B------:R-:W2:Y:S01]  /*0880*/  LDL.U8 R7, [R1+0x1] ;  /* 0x0000010001077983 */ /* 0x000ea20000100000 */
[----:B------:R-:W-:Y:S02]  /*0890*/  IMAD.MOV.U32 R12, RZ, RZ, 0x1 ;  /* 0x00000001ff0c7424 */ /* 0x000fe400078e00ff */
[----:B--2---:R-:W-:-:S05]  /*08a0*/  IMAD.IADD R8, R8, 0x1, -R7 ;  /* 0x0000000108087824 */ /* 0x004fca00078e0a07 */
[----:B------:R-:W-:-:S13]  /*08b0*/  ISETP.GE.AND P0, PT, R8, RZ, PT ;  /* 0x000000ff0800720c */ /* 0x000fda0003f06270 */
[----:B------:R-:W-:Y:S05]  /*08c0*/  @!P0 BRA `(.L_x_4) ;  /* 0x0000000000908947 */ /* 0x000fea0003800000 */
[----:B------:R-:W2:Y:S01]  /*08d0*/  LDL.U8 R7, [R1+0x2] ;  /* 0x0000020001077983 */ /* 0x000ea20000100000 */
[----:B------:R-:W-:Y:S02]  /*08e0*/  HFMA2 R12, -RZ, RZ, 0, 1.1920928955078125e-07 ;  /* 0x00000002ff0c7431 */ /* 0x000fe400000001ff */
[----:B--2---:R-:W-:-:S05]  /*08f0*/  IMAD.IADD R8, R8, 0x1, -R7 ;  /* 0x0000000108087824 */ /* 0x004fca00078e0a07 */
        /* <DEDUP_REMOVED lines=8> */
[----:B------:R-:W-:Y:S01]  /*0980*/  MOV R12, 0x4 ;  /* 0x00000004000c7802 */ /* 0x000fe20000000f00 */
        /* <DEDUP_REMOVED lines=9> */
[----:B------:R-:W-:Y:S02]  /*0a20*/  HFMA2 R12, -RZ, RZ, 0, 3.5762786865234375e-07 ;  /* 0x00000006ff0c7431 */ /* 0x000fe400000001ff */
        /* <DEDUP_REMOVED lines=10> */
[----:B--2---:R-:W-:-:S04]  /*0ad0*/  ISETP.GE.U32.AND P0, PT, R8, R7, PT ;  /* 0x000000070800720c */ /* 0x004fc80003f06070 */
[----:B------:R-:W-:-:S04]  /*0ae0*/  SEL R12, R12, 0x9, !P0 ;  /* 0x000000090c0c7807 */ /* 0x000fc80004000000 */
[----:B------:R-:W-:-:S06]  /*0af0*/  IADD3 R7, PT, PT, R1, R12, RZ ;  /* 0x0000000c01077210 */ /* 0x000fcc0007ffe0ff */
[----:B------:R-:W5:Y:S02]  /*0b00*/  LDL.U8 R7, [R7] ;  /* 0x0000000007077983 */ /* 0x000f640000100000 */
.L_x_4:
[----:B------:R-:W-:Y:S05]  /*0b10*/  BSYNC.RECONVERGENT B1 ;  /* 0x0000000000017941 */ /* 0x000fea0003800200 */
.L_x_3:
[----:B-----5:R-:W-:Y:S02]  /*0b20*/  VIADD R18, R7, 0xffffffff ;  /* 0xffffffff07127836 */ /* 0x020fe40000000000 */
[----:B------:R-:W-:-:S05]  /*0b30*/  IMAD.IADD R21, R1, 0x1, R12 ;  /* 0x0000000101157824 */ /* 0x000fca00078e020c */
[----:B------:R0:W-:Y:S04]  /*0b40*/  STL.U8 [R21], R18 ;  /* 0x0000001215007387 */ /* 0x0001e80000100000 */
[----:B------:R-:W2:Y:S01]  /*0b50*/  LDL.U8 R7, [R1] ;  /* 0x0000000001077983 */ /* 0x000ea20000100000 */
[----:B------:R-:W-:Y:S01]  /*0b60*/  VIADD R11, R0, 0xfffffffe ;  /* 0xfffffffe000b7836 */ /* 0x000fe20000000000 */
[----:B------:R-:W-:Y:S01]  /*0b70*/  BSSY.RECONVERGENT B1, `(.L_x_5) ;  /* 0x0000045000017945 */ /* 0x000fe20003800200 */
[----:B------:R-:W-:Y:S02]  /*0b80*/  IMAD.SHL.U32 R8, R16, 0x2000, RZ ;  /* 0x0000200010087824 */ /* 0x000fe400078e00ff */
[----:B------:R-:W1:Y:S01]  /*0b90*/  I2F.U32.RP R14, R11 ;  /* 0x0000000b000e7306 */ /* 0x000e620000209000 */
[----:B------:R-:W-:Y:S01]  /*0ba0*/  IMAD.MOV R19, RZ, RZ, -R11 ;  /* 0x000000ffff137224 */ /* 0x000fe200078e0a0b */
[----:B------:R-:W-:-:S02]  /*0bb0*/  ISETP.NE.U32.AND P1, PT, R11, RZ, PT ;  /* 0x000000ff0b00720c */ /* 0x000fc40003f25070 */
[----:B------:R-:W-:-:S04]  /*0bc0*/  LOP3.LUT R8, R8, R16, RZ, 0x3c, !PT ;  /* 0x0000001008087212 */ /* 0x000fc800078e3cff */
[----:B------:R-:W-:-:S04]  /*0bd0*/  SHF.R.U32.HI R17, RZ, 0x11, R8 ;  /* 0x00000011ff117819 */ /* 0x000fc80000011608 */
[----:B------:R-:W-:Y:S02]  /*0be0*/  LOP3.LUT R17, R17, R8, RZ, 0x3c, !PT ;  /* 0x0000000811117212 */ /* 0x000fe400078e3cff */
[----:B------:R-:W-:Y:S01]  /*0bf0*/  MOV R8, RZ ;  /* 0x000000ff00087202 */ /* 0x000fe20000000f00 */
[----:B-1----:R-:W1:Y:S02]  /*0c00*/  MUFU.RCP R14, R14 ;  /* 0x0000000e000e7308 */ /* 0x002e640000001000 */
[----:B0-----:R-:W-:-:S05]  /*0c10*/  IMAD.SHL.U32 R18, R17, 0x20, RZ ;  /* 0x0000002011127824 */ /* 0x001fca00078e00ff */
[----:B------:R-:W-:Y:S02]  /*0c20*/  LOP3.LUT R18, R18, R17, RZ, 0x3c, !PT ;  /* 0x0000001112127212 */ /* 0x000fe400078e3cff */
[----:B-1----:R-:W-:Y:S01]  /*0c30*/  IADD3 R9, PT, PT, R14, 0xffffffe, RZ ;  /* 0x0ffffffe0e097810 */ /* 0x002fe20007ffe0ff */
[----:B------:R-:W-:-:S05]  /*0c40*/  IMAD.MOV.U32 R14, RZ, RZ, RZ ;  /* 0x000000ffff0e7224 */ /* 0x000fca00078e00ff */
[----:B------:R-:W0:Y:S02]  /*0c50*/  F2I.FTZ.U32.TRUNC.NTZ R9, R9 ;  /* 0x0000000900097305 */ /* 0x000e24000021f000 */
[----:B0-----:R-:W-:-:S04]  /*0c60*/  IMAD R19, R19, R9, RZ ;  /* 0x0000000913137224 */ /* 0x001fc800078e02ff */
[----:B------:R-:W-:-:S06]  /*0c70*/  IMAD.HI.U32 R19, R9, R19, R8 ;  /* 0x0000001309137227 */ /* 0x000fcc00078e0008 */
[----:B------:R-:W-:-:S04]  /*0c80*/  IMAD.HI.U32 R19, R19, R18, RZ ;  /* 0x0000001213137227 */ /* 0x000fc800078e00ff */
[----:B------:R-:W-:-:S04]  /*0c90*/  IMAD.MOV R19, RZ, RZ, -R19 ;  /* 0x000000ffff137224 */ /* 0x000fc800078e0a13 */
[----:B------:R-:W-:-:S05]  /*0ca0*/  IMAD R8, R11, R19, R18 ;  /* 0x000000130b087224 */ /* 0x000fca00078e0212 */
[----:B------:R-:W-:-:S13]  /*0cb0*/  ISETP.GE.U32.AND P0, PT, R8, R11, PT ;  /* 0x0000000b0800720c */ /* 0x000fda0003f06070 */
[----:B------:R-:W-:-:S05]  /*0cc0*/  @P0 IMAD.IADD R8, R8, 0x1, -R11 ;  /* 0x0000000108080824 */ /* 0x000fca00078e0a0b */
[----:B------:R-:W-:-:S13]  /*0cd0*/  ISETP.GE.U32.AND P0, PT, R8, R11, PT ;  /* 0x0000000b0800720c */ /* 0x000fda0003f06070 */
[----:B------:R-:W-:Y:S01]  /*0ce0*/  @P0 IMAD.IADD R8, R8, 0x1, -R11 ;  /* 0x0000000108080824 */ /* 0x000fe200078e0a0b */
[----:B------:R-:W-:-:S04]  /*0cf0*/  @!P1 LOP3.LUT R8, RZ, R11, RZ, 0x33, !PT ;  /* 0x0000000bff089212 */ /* 0x000fc800078e33ff */
        /* <DEDUP_REMOVED lines=39> */
[----:B------:R-:W-:Y:S01]  /*0f70*/  HFMA2 R14, -RZ, RZ, 0, 4.76837158203125e-07 ;  /* 0x00000008ff0e7431 */ /* 0x000fe200000001ff */
[----:B--2---:R-:W-:-:S04]  /*0f80*/  ISETP.GE.U32.AND P0, PT, R8, R7, PT ;  /* 0x000000070800720c */ /* 0x004fc80003f06070 */
[----:B------:R-:W-:-:S05]  /*0f90*/  SEL R14, R14, 0x9, !P0 ;  /* 0x000000090e0e7807 */ /* 0x000fca0004000000 */
[----:B------:R-:W-:-:S06]  /*0fa0*/  IMAD.IADD R7, R1, 0x1, R14 ;  /* 0x0000000101077824 */ /* 0x000fcc00078e020e */
[----:B------:R-:W5:Y:S02]  /*0fb0*/  LDL.U8 R7, [R7] ;  /* 0x0000000007077983 */ /* 0x000f640000100000 */
.L_x_6:
[----:B------:R-:W-:Y:S05]  /*0fc0*/  BSYNC.RECONVERGENT B1 ;  /* 0x0000000000017941 */ /* 0x000fea0003800200 */
.L_x_5:
[----:B-----5:R-:W-:Y:S02]  /*0fd0*/  VIADD R20, R7, 0xffffffff ;  /* 0xffffffff07147836 */ /* 0x020fe40000000000 */
[----:B------:R-:W-:-:S05]  /*0fe0*/  IMAD.IADD R21, R1, 0x1, R14 ;  /* 0x0000000101157824 */ /* 0x000fca00078e020e */
[----:B------:R0:W-:Y:S04]  /*0ff0*/  STL.U8 [R21], R20 ;  /* 0x0000001415007387 */ /* 0x0001e80000100000 */
[----:B------:R-:W2:Y:S01]  /*1000*/  LDL.U8 R11, [R1] ;  /* 0x00000000010b7983 */ /* 0x000ea20000100000 */
[----:B------:R-:W-:Y:S01]  /*1010*/  IADD3 R16, PT, PT, R0, -0x3, RZ ;  /* 0xfffffffd00107810 */ /* 0x000fe20007ffe0ff */
[----:B------:R-:W-:Y:S01]  /*1020*/  IMAD.SHL.U32 R7, R18, 0x2000, RZ ;  /* 0x0000200012077824 */ /* 0x000fe200078e00ff */
[----:B------:R-:W-:Y:S02]  /*1030*/  BSSY.RECONVERGENT B1, `(.L_x_7) ;  /* 0x0000044000017945 */ /* 0x000fe40003800200 */
[----:B------:R-:W1:Y:S01]  /*1040*/  I2F.U32.RP R17, R16 ;  /* 0x0000001000117306 */ /* 0x000e620000209000 */
[----:B------:R-:W-:Y:S01]  /*1050*/  IMAD.MOV R19, RZ, RZ, -R16 ;  /* 0x000000ffff137224 */ /* 0x000fe200078e0a10 */
[----:B------:R-:W-:-:S02]  /*1060*/  LOP3.LUT R7, R7, R18, RZ, 0x3c, !PT ;  /* 0x0000001207077212 */ /* 0x000fc400078e3cff */
[----:B------:R-:W-:Y:S02]  /*1070*/  ISETP.NE.U32.AND P1, PT, R16, RZ, PT ;  /* 0x000000ff1000720c */ /* 0x000fe40003f25070 */
[----:B------:R-:W-:-:S04]  /*1080*/  SHF.R.U32.HI R8, RZ, 0x11, R7 ;  /* 0x00000011ff087819 */ /* 0x000fc80000011607 */
[----:B------:R-:W-:Y:S01]  /*1090*/  LOP3.LUT R7, R8, R7, RZ, 0x3c, !PT ;  /* 0x0000000708077212 */ /* 0x000fe200078e3cff */
[----:B------:R-:W-:-:S03]  /*10a0*/  IMAD.MOV.U32 R8, RZ, RZ, RZ ;  /* 0x000000ffff087224 */ /* 0x000fc600078e00ff */
[----:B------:R-:W-:Y:S01]  /*10b0*/  SHF.L.U32 R18, R7, 0x5, RZ ;  /* 0x0000000507127819 */ /* 0x000fe200000006ff */
[----:B-1----:R-:W1:Y:S03]  /*10c0*/  MUFU.RCP R17, R17 ;  /* 0x0000001100117308 */ /* 0x002e660000001000 */
[----:B------:R-:W-:Y:S01]  /*10d0*/  LOP3.LUT R7, R18, R7, RZ, 0x3c, !PT ;  /* 0x0000000712077212 */ /* 0x000fe200078e3cff */
[----:B-1----:R-:W-:-:S06]  /*10e0*/  VIADD R9, R17, 0xffffffe ;  /* 0x0ffffffe11097836 */ /* 0x002fcc0000000000 */
[----:B------:R-:W1:Y:S02]  /*10f0*/  F2I.FTZ.U32.TRUNC.NTZ R9, R9 ;  /* 0x0000000900097305 */ /* 0x000e64000021f000 */
[----:B-1----:R-:W-:-:S04]  /*1100*/  IMAD R19, R19, R9, RZ ;  /* 0x0000000913137224 */ /* 0x002fc800078e02ff */
[----:B------:R-:W-:-:S06]  /*1110*/  IMAD.HI.U32 R8, R9, R19, R8 ;  /* 0x0000001309087227 */ /* 0x000fcc00078e0008 */
[----:B------:R-:W-:-:S04]  /*1120*/  IMAD.HI.U32 R8, R8, R7, RZ ;  /* 0x0000000708087227 */ /* 0x000fc800078e00ff */
[----:B------:R-:W-:-:S04]  /*1130*/  IMAD.MOV R8, RZ, RZ, -R8 ;  /* 0x000000ffff087224 */ /* 0x000fc800078e0a08 */
[----:B------:R-:W-:Y:S02]  /*1140*/  IMAD R9, R16, R8, R7 ;  /* 0x0000000810097224 */ /* 0x000fe400078e0207 */
[----:B------:R-:W-:-:S03]  /*1150*/  IMAD.MOV.U32 R8, RZ, RZ, RZ ;  /* 0x000000ffff087224 */ /* 0x000fc600078e00ff */
[----:B------:R-:W-:-:S13]  /*1160*/  ISETP.GE.U32.AND P0, PT, R9, R16, PT ;  /* 0x000000100900720c */ /* 0x000fda0003f06070 */
[----:B------:R-:W-:-:S05]  /*1170*/  @P0 IMAD.IADD R9, R9, 0x1, -R16 ;  /* 0x0000000109090824 */ /* 0x000fca00078e0a10 */
[----:B------:R-:W-:-:S13]  /*1180*/  ISETP.GE.U32.AND P0, PT, R9, R16, PT ;  /* 0x000000100900720c */ /* 0x000fda0003f06070 */
[----:B------:R-:W-:Y:S02]  /*1190*/  @P0 IADD3 R9, PT, PT, -R16, R9, RZ ;  /* 0x0000000910090210 */ /* 0x000fe40007ffe1ff */
[----:B------:R-:W-:-:S05]  /*11a0*/  @!P1 LOP3.LUT R9, RZ, R16, RZ, 0x33, !PT ;  /* 0x00000010ff099212 */ /* 0x000fca00078e33ff */
[----:B--2---:R-:W-:-:S05]  /*11b0*/  IMAD.IADD R16, R9, 0x1, -R11 ;  /* 0x0000000109107824 */ /* 0x004fca00078e0a0b */
[----:B------:R-:W-:-:S13]  /*11c0*/  ISETP.GE.AND P0, PT, R16, RZ, PT ;  /* 0x000000ff1000720c */ /* 0x000fda0003f06270 */
[----:B0-----:R-:W-:Y:S05]  /*11d0*/  @!P0 BRA `(.L_x_8) ;  /* 0x0000000000a48947 */ /* 0x001fea0003800000 */
        /* <DEDUP_REMOVED lines=11> */
[----:B------:R-:W-:Y:S02]  /*1290*/  HFMA2 R8, -RZ, RZ, 0, 1.78813934326171875e-07 ;  /* 0x00000003ff087431 */ /* 0x000fe400000001ff */
        /* <DEDUP_REMOVED lines=19> */
[----:B------:R-:W-:Y:S02]  /*13d0*/  HFMA2 R8, -RZ, RZ, 0, 4.17232513427734375e-07 ;  /* 0x00000007ff087431 */ /* 0x000fe400000001ff */
[----:B--2---:R-:W-:-:S05]  /*13e0*/  IMAD.IADD R16, R16, 0x1, -R11 ;  /* 0x0000000110107824 */ /* 0x004fca00078e0a0b */
        /* <DEDUP_REMOVED lines=8> */
.L_x_8:
[----:B------:R-:W-:Y:S05]  /*1470*/  BSYNC.RECONVERGENT B1 ;  /* 0x0000000000017941 */ /* 0x000fea0003800200 */
.L_x_7:
[----:B------:R-:W-:Y:S01]  /*1480*/  IMAD.IADD R17, R12, 0x1, R10 ;  /* 0x000000010c117824 */ /* 0x000fe200078e020a */
[----:B------:R-:W-:Y:S01]  /*1490*/  IADD3 R14, PT, PT, R8, R14, RZ ;  /* 0x0000000e080e7210 */ /* 0x000fe20007ffe0ff */
[----:B-----5:R-:W-:Y:S01]  /*14a0*/  VIADD R11, R11, 0xffffffff ;  /* 0xffffffff0b0b7836 */ /* 0x020fe20000000000 */
[----:B------:R-:W-:Y:S01]  /*14b0*/  BSSY.RECONVERGENT B1, `(.L_x_9) ;  /* 0x0000127000017945 */ /* 0x000fe20003800200 */
[----:B------:R-:W-:Y:S01]  /*14c0*/  IMAD.IADD R10, R1, 0x1, R8 ;  /* 0x00000001010a7824 */ /* 0x000fe200078e0208 */
[C---:B------:R-:W-:Y:S01]  /*14d0*/  ISETP.GE.U32.AND P0, PT, R17.reuse, 0xa, PT ;  /* 0x0000000a1100780c */ /* 0x040fe20003f06070 */
[----:B------:R-:W-:Y:S01]  /*14e0*/  VIADD R12, R0, 0xfffffffc ;  /* 0xfffffffc000c7836 */ /* 0x000fe20000000000 */
[----:B------:R-:W-:Y:S02]  /*14f0*/  ISETP.GE.U32.AND P1, PT, R14, 0xa, PT ;  /* 0x0000000a0e00780c */ /* 0x000fe40003f26070 */
[----:B------:R0:W-:Y:S09]  /*1500*/  STL.U8 [R10], R11 ;  /* 0x0000000b0a007387 */ /* 0x0001f20000100000 */
[----:B------:R-:W-:-:S02]  /*1510*/  @P0 VIADD R17, R17, 0xfffffff6 ;  /* 0xfffffff611110836 */ /* 0x000fc40000000000 */
[----:B------:R-:W-:-:S04]  /*1520*/  @P1 IADD3 R14, PT, PT, R14, -0xa, RZ ;  /* 0xfffffff60e0e1810 */ /* 0x000fc80007ffe0ff */
[----:B------:R-:W-:Y:S01]  /*1530*/  LOP3.LUT R8, R17, R14, RZ, 0xfc, !PT ;  /* 0x0000000e11087212 */ /* 0x000fe200078efcff */
[----:B------:R-:W-:-:S03]  /*1540*/  IMAD.MOV.U32 R16, RZ, RZ, R14 ;  /* 0x000000ffff107224 */ /* 0x000fc600078e000e */
[----:B------:R-:W-:-:S13]  /*1550*/  ISETP.GT.U32.AND P0, PT, R8, 0x7, PT ;  /* 0x000000070800780c */ /* 0x000fda0003f04070 */
[----:B0-----:R-:W-:Y:S05]  /*1560*/  @P0 BRA `(.L_x_10) ;  /* 0x00000010006c0947 */ /* 0x001fea0003800000 */
[----:B------:R-:W-:-:S13]  /*1570*/  ISETP.GT.U32.AND P0, PT, R17, 0x5, PT ;  /* 0x000000051100780c */ /* 0x000fda0003f04070 */
[----:B------:R-:W-:Y:S05]  /*1580*/  @P0 BRA `(.L_x_11) ;  /* 0x0000000c00180947 */ /* 0x000fea0003800000 */
[----:B------:R-:W2:Y:S01]  /*1590*/  LDL.U8 R10, [R1] ;  /* 0x00000000010a7983 */ /* 0x000ea20000100000 */
[----:B------:R-:W0:Y:S01]  /*15a0*/  I2F.U32.RP R11, R12 ;  /* 0x0000000c000b7306 */ /* 0x000e220000209000 */
[----:B------:R-:W-:Y:S01]  /*15b0*/  SHF.L.U32 R8, R7, 0xd, RZ ;  /* 0x0000000d07087819 */ /* 0x000fe200000006ff */
[----:B------:R-:W-:Y:S01]  /*15c0*/  IMAD.MOV R19, RZ, RZ, -R12 ;  /* 0x000000ffff137224 */ /* 0x000fe200078e0a0c */
[----:B------:R-:W-:Y:S01]  /*15d0*/  ISETP.NE.U32.AND P1, PT, R12, RZ, PT ;  /* 0x000000ff0c00720c */ /* 0x000fe20003f25070 */
[----:B------:R-:W-:Y:S01]  /*15e0*/  BSSY.RECONVERGENT B2, `(.L_x_12) ;  /* 0x0000043000027945 */ /* 0x000fe20003800200 */
[----:B------:R-:W-:-:S04]  /*15f0*/  LOP3.LUT R8, R8, R7, RZ, 0x3c, !PT ;  /* 0x0000000708087212 */ /* 0x000fc800078e3cff */
[----:B------:R-:W-:-:S04]  /*1600*/  SHF.R.U32.HI R7, RZ, 0x11, R8 ;  /* 0x00000011ff077819 */ /* 0x000fc80000011608 */
[----:B------:R-:W-:Y:S01]  /*1610*/  LOP3.LUT R7, R7, R8, RZ, 0x3c, !PT ;  /* 0x0000000807077212 */ /* 0x000fe200078e3cff */
[----:B------:R-:W-:Y:S01]  /*1620*/  IMAD.MOV.U32 R8, RZ, RZ, RZ ;  /* 0x000000ffff087224 */ /* 0x000fe200078e00ff */
[----:B0-----:R-:W0:Y:S03]  /*1630*/  MUFU.RCP R11, R11 ;  /* 0x0000000b000b7308 */ /* 0x001e260000001000 */
[----:B------:R-:W-:-:S05]  /*1640*/  IMAD.SHL.U32 R16, R7, 0x20, RZ ;  /* 0x0000002007107824 */ /* 0x000fca00078e00ff */
[----:B------:R-:W-:Y:S01]  /*1650*/  LOP3.LUT R7, R16, R7, RZ, 0x3c, !PT ;  /* 0x0000000710077212 */ /* 0x000fe200078e3cff */
[----:B0-----:R-:W-:-:S06]  /*1660*/  VIADD R9, R11, 0xffffffe ;  /* 0x0ffffffe0b097836 */ /* 0x001fcc0000000000 */
[----:B------:R-:W0:Y:S02]  /*1670*/  F2I.FTZ.U32.TRUNC.NTZ R9, R9 ;  /* 0x0000000900097305 */ /* 0x000e24000021f000 */
[----:B0-----:R-:W-:-:S04]  /*1680*/  IMAD R19, R19, R9, RZ ;  /* 0x0000000913137224 */ /* 0x001fc800078e02ff */
[----:B------:R-:W-:-:S06]  /*1690*/  IMAD.HI.U32 R8, R9, R19, R8 ;  /* 0x0000001309087227 */ /* 0x000fcc00078e0008 */
[----:B------:R-:W-:-:S05]  /*16a0*/  IMAD.HI.U32 R8, R8, R7, RZ ;  /* 0x0000000708087227 */ /* 0x000fca00078e00ff */
[----:B------:R-:W-:-:S05]  /*16b0*/  IADD3 R8, PT, PT, -R8, RZ, RZ ;  /* 0x000000ff08087210 */ /* 0x000fca0007ffe1ff */
[----:B------:R-:W-:Y:S02]  /*16c0*/  IMAD R9, R12, R8, R7 ;  /* 0x000000080c097224 */ /* 0x000fe400078e0207 */
[----:B------:R-:W-:-:S03]  /*16d0*/  HFMA2 R8, -RZ, RZ, 0, 0 ;  /* 0x00000000ff087431 */ /* 0x000fc600000001ff */
[----:B------:R-:W-:-:S13]  /*16e0*/  ISETP.GE.U32.AND P0, PT, R9, R12, PT ;  /* 0x0000000c0900720c */ /* 0x000fda0003f06070 */
[----:B------:R-:W-:-:S05]  /*16f0*/  @P0 IMAD.IADD R9, R9, 0x1, -R12 ;  /* 0x0000000109090824 */ /* 0x000fca00078e0a0c */
[----:B------:R-:W-:-:S13]  /*1700*/  ISETP.GE.U32.AND P0, PT, R9, R12, PT ;  /* 0x0000000c0900720c */ /* 0x000fda0003f06070 */
[----:B------:R-:W-:Y:S01]  /*1710*/  @P0 IMAD.IADD R9, R9, 0x1, -R12 ;  /* 0x0000000109090824 */ /* 0x000fe200078e0a0c */
[----:B------:R-:W-:Y:S02]  /*1720*/  @!P1 LOP3.LUT R9, RZ, R12, RZ, 0x33, !PT ;  /* 0x0000000cff099212 */ /* 0x000fe400078e33ff */
[----:B------:R-:W-:-:S03]  /*1730*/  PLOP3.LUT P0, PT, PT, PT, PT, 0x8, 0x80 ;  /* 0x000000000080781c */ /* 0x000fc60003f0e170 */
        /* <DEDUP_REMOVED lines=19> */
[----:B------:R-:W-:Y:S02]  /*1870*/  HFMA2 R8, -RZ, RZ, 0, 2.384185791015625e-07 ;  /* 0x00000004ff087431 */ /* 0x000fe400000001ff */
        /* <DEDUP_REMOVED lines=23> */
[----:B------:R-:W5:Y:S01]  /*19f0*/  LDL.U8 R10, [R10] ;  /* 0x000000000a0a7983 */ /* 0x000f620000100000 */
[----:B------:R-:W-:-:S13]  /*1a00*/  PLOP3.LUT P0, PT, P0, PT, PT, 0x8, 0x80 ;  /* 0x000000000080781c */ /* 0x000fda000070e170 */
.L_x_13:
[----:B------:R-:W-:Y:S05]  /*1a10*/  BSYNC.RECONVERGENT B2 ;  /* 0x0000000000027941 */ /* 0x000fea0003800200 */
.L_x_12:
[----:B-----5:R-:W-:Y:S01]  /*1a20*/  VIADD R10, R10, 0xffffffff ;  /* 0xffffffff0a0a7836 */ /* 0x020fe20000000000 */
[----:B------:R-:W-:Y:S01]  /*1a30*/  ISETP.GE.U32.AND P2, PT, R14, 0x3, PT ;  /* 0x000000030e00780c */ /* 0x000fe20003f46070 */
[--C-:B------:R-:W-:Y:S01]  /*1a40*/  IMAD.IADD R9, R1, 0x1, R8.reuse ;  /* 0x0000000101097824 */ /* 0x100fe200078e0208 */
[----:B------:R-:W-:Y:S01]  /*1a50*/  BSSY.RELIABLE B2, `(.L_x_14) ;  /* 0x000002a000027945 */ /* 0x000fe20003800100 */
[----:B------:R-:W-:Y:S01]  /*1a60*/  IMAD.IADD R17, R17, 0x1, R8 ;  /* 0x0000000111117824 */ /* 0x000fe200078e0208 */
[----:B------:R-:W-:Y:S02]  /*1a70*/  IADD3 R12, PT, PT, R0, -0x5, RZ ;  /* 0xfffffffb000c7810 */ /* 0x000fe40007ffe0ff */
[----:B------:R0:W-:Y:S02]  /*1a80*/  STL.U8 [R9], R10 ;  /* 0x0000000a09007387 */ /* 0x0001e40000100000 */
[----:B------:R-:W-:-:S13]  /*1a90*/  ISETP.GE.U32.AND P1, PT, R17, 0xa, PT ;  /* 0x0000000a1100780c */ /* 0x000fda0003f26070 */
[----:B------:R-:W-:Y:S01]  /*1aa0*/  @P1 VIADD R17, R17, 0xfffffff6 ;  /* 0xfffffff611111836 */ /* 0x000fe20000000000 */
[----:B0-----:R-:W-:Y:S06]  /*1ab0*/  @!P2 BRA `(.L_x_15) ;  /* 0x00000000008ca947 */ /* 0x001fec0003800000 */
[----:B------:R-:W-:Y:S01]  /*1ac0*/  ISETP.GT.AND P1, PT, R14, 0x4, PT ;  /* 0x000000040e00780c */ /* 0x000fe20003f24270 */
[----:B------:R-:W-:-:S12]  /*1ad0*/  IMAD.MOV.U32 R16, RZ, RZ, 0x7 ;  /* 0x00000007ff107424 */ /* 0x000fd800078e00ff */
[----:B------:R-:W-:Y:S05]  /*1ae0*/  @P1 BRA `(.L_x_16) ;  /* 0x00000000003c1947 */ /* 0x000fea0003800000 */
[----:B------:R-:W-:-:S13]  /*1af0*/  ISETP.NE.AND P1, PT, R14, 0x3, PT ;  /* 0x000000030e00780c */ /* 0x000fda0003f25270 */
[----:B------:R-:W-:Y:S05]  /*1b00*/  @!P1 BRA `(.L_x_17) ;  /* 0x0000000000249947 */ /* 0x000fea0003800000 */
[----:B------:R-:W-:-:S13]  /*1b10*/  ISETP.NE.AND P0, PT, R14, 0x4, PT ;  /* 0x000000040e00780c */ /* 0x000fda0003f05270 */
[----:B------:R-:W-:Y:S05]  /*1b20*/  @P0 BREAK.RELIABLE B2 ;  /* 0x0000000000020942 */ /* 0x000fea0003800100 */
[----:B------:R-:W-:Y:S05]  /*1b30*/  @P0 BRA `(.L_x_10) ;  /* 0x0000000800f80947 */ /* 0x000fea0003800000 */
[----:B------:R-:W-:-:S05]  /*1b40*/  VIADD R8, R8, 0xfffffffe ;  /* 0xfffffffe08087836 */ /* 0x000fca0000000000 */
[----:B------:R-:W-:-:S13]  /*1b50*/  ISETP.GE.U32.AND P0, PT, R8, 0x6, PT ;  /* 0x000000060800780c */ /* 0x000fda0003f06070 */
[----:B------:R-:W-:Y:S05]  /*1b60*/  @P0 BREAK.RELIABLE B2 ;  /* 0x0000000000020942 */ /* 0x000fea0003800100 */
[----:B------:R-:W-:Y:S05]  /*1b70*/  @!P0 BRA `(.L_x_15) ;  /* 0x00000000005c8947 */ /* 0x000fea0003800000 */
[----:B------:R-:W-:Y:S01]  /*1b80*/  HFMA2 R16, -RZ, RZ, 0, 2.384185791015625e-07 ;  /* 0x00000004ff107431 */ /* 0x000fe200000001ff */
[----:B------:R-:W-:Y:S06]  /*1b90*/  BRA `(.L_x_10) ;  /* 0x0000000800e07947 */ /* 0x000fec0003800000 */
.L_x_17:
[----:B------:R-:W-:Y:S05]  /*1ba0*/  @P0 BREAK.RELIABLE B2 ;  /* 0x0000000000020942 */ /* 0x000fea0003800100 */
[----:B------:R-:W-:Y:S01]  /*1bb0*/  IMAD.MOV.U32 R16, RZ, RZ, 0x3 ;  /* 0x00000003ff107424 */ /* 0x000fe200078e00ff */
[----:B------:R-:W-:Y:S06]  /*1bc0*/  @P0 BRA `(.L_x_10) ;  /* 0x0000000800d40947 */ /* 0x000fec0003800000 */
[----:B------:R-:W-:Y:S05]  /*1bd0*/  BRA `(.L_x_15) ;  /* 0x0000000000447947 */ /* 0x000fea0003800000 */
.L_x_16:
[----:B------:R-:W-:-:S05]  /*1be0*/  IMAD.MOV.U32 R9, RZ, RZ, -0x5 ;  /* 0xfffffffbff097424 */ /* 0x000fca00078e00ff */
[----:B------:R-:W-:-:S05]  /*1bf0*/  VIADDMNMX.U32 R9, R14, R9, 0x2, PT ;  /* 0x000000020e097446 */ /* 0x000fca0003800009 */
[----:B------:R-:W-:-:S04]  /*1c00*/  IMAD.SHL.U32 R9, R9, 0x4, RZ ;  /* 0x0000000409097824 */ /* 0x000fc800078e00ff */
[----:B------:R-:W0:Y:S02]  /*1c10*/  LDC R10, c[0x2][R9] ;  /* 0x00800000090a7b82 */ /* 0x000e240000000800 */
[----:B0-----:R-:W-:-:S04]  /*1c20*/  SHF.R.S32.HI R11, RZ, 0x1f, R10 ;  /* 0x0000001fff0b7819 */ /* 0x001fc8000001140a */
.L_x_26:
[----:B------:R-:W-:Y:S05]  /*1c30*/  BRX R10 -0x1c40                                       (*"BRANCH_TARGETS .L_x_27,.L_x_28,.L_x_29"*) ;  /* 0xffffffe00af07949 */ /* 0x000fea000383ffff */
.L_x_28:
[----:B------:R-:W-:Y:S01]  /*1c40*/  LOP3.LUT R8, R8, 0xe, RZ, 0xc0, !PT ;  /* 0x0000000e08087812 */ /* 0x000fe200078ec0ff */
[----:B------:R-:W-:-:S03]  /*1c50*/  HFMA2 R16, -RZ, RZ, 0, 3.5762786865234375e-07 ;  /* 0x00000006ff107431 */ /* 0x000fc600000001ff */
[----:B------:R-:W-:-:S13]  /*1c60*/  ISETP.NE.AND P0, PT, R8, 0x6, PT ;  /* 0x000000060800780c */ /* 0x000fda0003f05270 */
[----:B------:R-:W-:Y:S05]  /*1c70*/  @P0 BREAK.RELIABLE B2 ;  /* 0x0000000000020942 */ /* 0x000fea0003800100 */
[----:B------:R-:W-:Y:S05]  /*1c80*/  @P0 BRA `(.L_x_10) ;  /* 0x0000000800a40947 */ /* 0x000fea0003800000 */
[----:B------:R-:W-:Y:S05]  /*1c90*/  BRA `(.L_x_15) ;  /* 0x0000000000147947 */ /* 0x000fea0003800000 */
.L_x_27:
[----:B------:R-:W-:Y:S01]  /*1ca0*/  LOP3.LUT R8, R8, 0xc, RZ, 0xc0, !PT ;  /* 0x0000000c08087812 */ /* 0x000fe200078ec0ff */
[----:B------:R-:W-:-:S03]  /*1cb0*/  IMAD.MOV.U32 R16, RZ, RZ, 0x5 ;  /* 0x00000005ff107424 */ /* 0x000fc600078e00ff */
[----:B------:R-:W-:-:S13]  /*1cc0*/  ISETP.NE.AND P0, PT, R8, 0x4, PT ;  /* 0x000000040800780c */ /* 0x000fda0003f05270 */
[----:B------:R-:W-:Y:S05]  /*1cd0*/  @P0 BREAK.RELIABLE B2 ;  /* 0x0000000000020942 */ /* 0x000fea0003800100 */
[----:B------:R-:W-:Y:S05]  /*1ce0*/  @P0 BRA `(.L_x_10) ;  /* 0x00000008008c0947 */ /* 0x000fea0003800000 */
.L_x_15:
[----:B------:R-:W-:Y:S05]  /*1cf0*/  BSYNC.RELIABLE B2 ;  /* 0x0000000000027941 */ /* 0x000fea0003800100 */
.L_x_14:
[----:B------:R-:W2:Y:S01]  /*1d00*/  LDL.U8 R10, [R1] ;  /* 0x00000000010a7983 */ /* 0x000ea20000100000 */
[----:B------:R-:W0:Y:S01]  /*1d10*/  I2F.U32.RP R11, R12 ;  /* 0x0000000c000b7306 */ /* 0x000e220000209000 */
[----:B------:R-:W-:Y:S01]  /*1d20*/  IMAD.SHL.U32 R8, R7, 0x2000, RZ ;  /* 0x0000200007087824 */ /* 0x000fe200078e00ff */
[----:B------:R-:W-:Y:S01]  /*1d30*/  IADD3 R19, PT, PT, RZ, -R12, RZ ;  /* 0x8000000cff137210 */ /* 0x000fe20007ffe0ff */
[----:B------:R-:W-:Y:S01]  /*1d40*/  BSSY.RECONVERGENT B2, `(.L_x_18) ;  /* 0x0000042000027945 */ /* 0x000fe20003800200 */
[----:B------:R-:W-:Y:S02]  /*1d50*/  ISETP.NE.U32.AND P1, PT, R12, RZ, PT ;  /* 0x000000ff0c00720c */ /* 0x000fe40003f25070 */
[----:B------:R-:W-:-:S04]  /*1d60*/  LOP3.LUT R8, R8, R7, RZ, 0x3c, !PT ;  /* 0x0000000708087212 */ /* 0x000fc800078e3cff */
[----:B------:R-:W-:-:S04]  /*1d70*/  SHF.R.U32.HI R7, RZ, 0x11, R8 ;  /* 0x00000011ff077819 */ /* 0x000fc80000011608 */
[----:B------:R-:W-:Y:S01]  /*1d80*/  LOP3.LUT R7, R7, R8, RZ, 0x3c, !PT ;  /* 0x0000000807077212 */ /* 0x000fe200078e3cff */
[----:B0-----:R-:W0:Y:S01]  /*1d90*/  MUFU.RCP R11, R11 ;  /* 0x0000000b000b7308 */ /* 0x001e220000001000 */
[----:B------:R-:W-:-:S03]  /*1da0*/  IMAD.MOV.U32 R8, RZ, RZ, RZ ;  /* 0x000000ffff087224 */ /* 0x000fc600078e00ff */
[----:B------:R-:W-:-:S05]  /*1db0*/  IMAD.SHL.U32 R16, R7, 0x20, RZ ;  /* 0x0000002007107824 */ /* 0x000fca00078e00ff */
[----:B------:R-:W-:Y:S01]  /*1dc0*/  LOP3.LUT R7, R16, R7, RZ, 0x3c, !PT ;  /* 0x0000000710077212 */ /* 0x000fe200078e3cff */
[----:B0-----:R-:W-:-:S06]  /*1dd0*/  VIADD R9, R11, 0xffffffe ;  /* 0x0ffffffe0b097836 */ /* 0x001fcc0000000000 */
[----:B------:R-:W0:Y:S02]  /*1de0*/  F2I.FTZ.U32.TRUNC.NTZ R9, R9 ;  /* 0x0000000900097305 */ /* 0x000e24000021f000 */
[----:B0-----:R-:W-:-:S04]  /*1df0*/  IMAD R19, R19, R9, RZ ;  /* 0x0000000913137224 */ /* 0x001fc800078e02ff */
[----:B------:R-:W-:-:S06]  /*1e00*/  IMAD.HI.U32 R8, R9, R19, R8 ;  /* 0x0000001309087227 */ /* 0x000fcc00078e0008 */
[----:B------:R-:W-:-:S04]  /*1e10*/  IMAD.HI.U32 R8, R8, R7, RZ ;  /* 0x0000000708087227 */ /* 0x000fc800078e00ff */
[----:B------:R-:W-:-:S04]  /*1e20*/  IMAD.MOV R8, RZ, RZ, -R8 ;  /* 0x000000ffff087224 */ /* 0x000fc800078e0a08 */
[----:B------:R-:W-:Y:S02]  /*1e30*/  IMAD R9, R12, R8, R7 ;  /* 0x000000080c097224 */ /* 0x000fe400078e0207 */
[----:B------:R-:W-:-:S03]  /*1e40*/  IMAD.MOV.U32 R8, RZ, RZ, RZ ;  /* 0x000000ffff087224 */ /* 0x000fc600078e00ff */
[----:B------:R-:W-:-:S13]  /*1e50*/  ISETP.GE.U32.AND P0, PT, R9, R12, PT ;  /* 0x0000000c0900720c */ /* 0x000fda0003f06070 */
[----:B------:R-:W-:-:S04]  /*1e60*/  @P0 IADD3 R9, PT, PT, -R12, R9, RZ ;  /* 0x000000090c090210 */ /* 0x000fc80007ffe1ff */
        /* <DEDUP_REMOVED lines=47> */
.L_x_19:
[----:B------:R-:W-:Y:S05]  /*2160*/  BSYNC.RECONVERGENT B2 ;  /* 0x0000000000027941 */ /* 0x000fea0003800200 */
.L_x_18:
[----:B-----5:R-:W-:Y:S01]  /*2170*/  IADD3 R10, PT, PT, R10, -0x1, RZ ;  /* 0xffffffff0a0a7810 */ /* 0x020fe20007ffe0ff */
[--C-:B------:R-:W-:Y:S02]  /*2180*/  IMAD.IADD R9, R1, 0x1, R8.reuse ;  /* 0x0000000101097824 */ /* 0x100fe400078e0208 */
[----:B------:R-:W-:Y:S02]  /*2190*/  IMAD.IADD R16, R14, 0x1, R8 ;  /* 0x000000010e107824 */ /* 0x000fe400078e0208 */
[----:B------:R-:W-:Y:S01]  /*21a0*/  VIADD R12, R0, 0xfffffffa ;  /* 0xfffffffa000c7836 */ /* 0x000fe20000000000 */
[----:B------:R0:W-:Y:S02]  /*21b0*/  STL.U8 [R9], R10 ;  /* 0x0000000a09007387 */ /* 0x0001e40000100000 */
[----:B------:R-:W-:-:S13]  /*21c0*/  ISETP.GE.U32.AND P0, PT, R16, 0xa, PT ;  /* 0x0000000a1000780c */ /* 0x000fda0003f06070 */
[----:B------:R-:W-:Y:S01]  /*21d0*/  @P0 IADD3 R16, PT, PT, R16, -0xa, RZ ;  /* 0xfffffff610100810 */ /* 0x000fe20007ffe0ff */
[----:B0-----:R-:W-:Y:S06]  /*21e0*/  BRA `(.L_x_10) ;  /* 0x00000004004c7947 */ /* 0x001fec0003800000 */
.L_x_11:
[----:B------:R-:W-:Y:S01]  /*21f0*/  ISETP.GT.U32.AND P0, PT, R14, 0x5, PT ;  /* 0x000000050e00780c */ /* 0x000fe20003f04070 */
[----:B------:R-:W-:-:S12]  /*2200*/  IMAD.MOV.U32 R16, RZ, RZ, R14 ;  /* 0x000000ffff107224 */ /* 0x000fd800078e000e */
[----:B------:R-:W-:Y:S05]  /*2210*/  @P0 BRA `(.L_x_10) ;  /* 0x0000000400400947 */ /* 0x000fea0003800000 */
        /* <DEDUP_REMOVED lines=70> */
.L_x_21:
[----:B------:R-:W-:Y:S05]  /*2680*/  BSYNC.RECONVERGENT B2 ;  /* 0x0000000000027941 */ /* 0x000fea0003800200 */
.L_x_20:
        /* <DEDUP_REMOVED lines=8> */
.L_x_29:
[----:B------:R-:W-:Y:S05]  /*2710*/  BREAK.RELIABLE B2 ;  /* 0x0000000000027942 */ /* 0x000fea0003800100 */
.L_x_10:
[----:B------:R-:W-:Y:S05]  /*2720*/  BSYNC.RECONVERGENT B1 ;  /* 0x0000000000017941 */ /* 0x000fea0003800200 */
.L_x_9:
[----:B------:R-:W-:Y:S01]  /*2730*/  ISETP.GT.U32.AND P0, PT, R17, R16, PT ;  /* 0x000000101100720c */ /* 0x000fe20003f04070 */
[----:B------:R-:W-:-:S12]  /*2740*/  BSSY.RECONVERGENT B1, `(.L_x_22) ;  /* 0x000000e000017945 */ /* 0x000fd80003800200 */
[----:B------:R-:W-:Y:S02]  /*2750*/  @P0 VIADD R15, R15, 0x1 ;  /* 0x000000010f0f0836 */ /* 0x000fe40000000000 */
[----:B------:R-:W-:Y:S01]  /*2760*/  @P0 IMAD.MOV.U32 R8, RZ, RZ, RZ ;  /* 0x000000ffff080224 */ /* 0x000fe200078e00ff */
[----:B------:R-:W-:Y:S06]  /*2770*/  @P0 BRA `(.L_x_23) ;  /* 0x0000000000280947 */ /* 0x000fec0003800000 */
[CC--:B------:R-:W-:Y:S01]  /*2780*/  ISETP.GT.U32.AND P0, PT, R16.reuse, R17.reuse, PT ;  /* 0x000000111000720c */ /* 0x0c0fe20003f04070 */
[----:B------:R-:W-:Y:S01]  /*2790*/  VIADD R0, R13, 0x1 ;  /* 0x000000010d007836 */ /* 0x000fe20000000000 */
[----:B------:R-:W-:Y:S01]  /*27a0*/  ISETP.GT.U32.AND P1, PT, R16, R17, PT ;  /* 0x000000111000720c */ /* 0x000fe20003f24070 */
[----:B------:R-:W-:Y:S01]  /*27b0*/  IMAD.MOV.U32 R8, RZ, RZ, 0x1 ;  /* 0x00000001ff087424 */ /* 0x000fe200078e00ff */
[----:B------:R-:W-:-:S04]  /*27c0*/  IADD3 R9, PT, PT, R6, 0x1, RZ ;  /* 0x0000000106097810 */ /* 0x000fc80007ffe0ff */
[----:B------:R-:W-:-:S05]  /*27d0*/  SEL R8, R8, 0x2, P0 ;  /* 0x0000000208087807 */ /* 0x000fca0000000000 */
[----:B------:R-:W-:Y:S02]  /*27e0*/  @!P0 IMAD.MOV R0, RZ, RZ, R13 ;  /* 0x000000ffff008224 */ /* 0x000fe400078e020d */
[----:B------:R-:W-:-:S03]  /*27f0*/  @P1 IMAD.MOV R9, RZ, RZ, R6 ;  /* 0x000000ffff091224 */ /* 0x000fc600078e0206 */
[----:B------:R-:W-:Y:S01]  /*2800*/  MOV R13, R0 ;  /* 0x00000000000d7202 */ /* 0x000fe20000000f00 */
[----:B------:R-:W-:-:S07]  /*2810*/  IMAD.MOV.U32 R6, RZ, RZ, R9 ;  /* 0x000000ffff067224 */ /* 0x000fce00078e0009 */
.L_x_23:
[----:B------:R-:W-:Y:S05]  /*2820*/  BSYNC.RECONVERGENT B1 ;  /* 0x0000000000017941 */ /* 0x000fea0003800200 */
.L_x_22:
[----:B------:R-:W-:Y:S02]  /*2830*/  ISETP.GE.AND P0, PT, R3, RZ, PT ;  /* 0x000000ff0300720c */ /* 0x000fe40003f06270 */
[----:B------:R-:W-:Y:S02]  /*2840*/  IADD3 R5, PT, PT, R5, 0x1, RZ ;  /* 0x0000000105057810 */ /* 0x000fe40007ffe0ff */
[CC--:B------:R-:W-:Y:S02]  /*2850*/  ISETP.NE.AND P1, PT, R8.reuse, R3.reuse, P0 ;  /* 0x000000030800720c */ /* 0x0c0fe40000725270 */
[----:B------:R-:W-:-:S07]  /*2860*/  ISETP.NE.OR P2, PT, R8, R3, !P0 ;  /* 0x000000030800720c */ /* 0x000fce0004745670 */
[----:B------:R-:W-:Y:S02]  /*2870*/  @P0 VIADD R0, R4, 0x1 ;  /* 0x0000000104000836 */ /* 0x000fe40000000000 */
[----:B------:R-:W-:Y:S02]  /*2880*/  @P0 VIADD R3, R2, 0x1 ;  /* 0x0000000102030836 */ /* 0x000fe40000000000 */
[----:B------:R-:W-:Y:S02]  /*2890*/  @P1 IADD3 R0, PT, PT, R4, RZ, RZ ;  /* 0x000000ff04001210 */ /* 0x000fe40007ffe0ff */
[----:B------:R-:W-:Y:S01]  /*28a0*/  ISETP.GT.U32.AND P1, PT, R12, 0x34, PT ;  /* 0x000000340c00780c */ /* 0x000fe20003f24070 */
[----:B------:R-:W-:Y:S02]  /*28b0*/  @!P2 IMAD.MOV R3, RZ, RZ, R2 ;  /* 0x000000ffff03a224 */ /* 0x000fe400078e0202 */
[----:B------:R-:W-:Y:S02]  /*28c0*/  @P0 IMAD.MOV.U32 R4, RZ, RZ, R0 ;  /* 0x000000ffff040224 */ /* 0x000fe400078e0000 */
[----:B------:R-:W-:-:S02]  /*28d0*/  @P0 IMAD.MOV.U32 R2, RZ, RZ, R3 ;  /* 0x000000ffff020224 */ /* 0x000fc400078e0003 */
[----:B------:R-:W-:Y:S02]  /*28e0*/  IMAD.MOV.U32 R0, RZ, RZ, R12 ;  /* 0x000000ffff007224 */ /* 0x000fe400078e000c */
[----:B------:R-:W-:-:S04]  /*28f0*/  IMAD.MOV.U32 R3, RZ, RZ, R8 ;  /* 0x000000ffff037224 */ /* 0x000fc800078e0008 */
[----:B------:R-:W-:Y:S05]  /*2900*/  @P1 BRA `(.L_x_24) ;  /* 0xffffffd8003c1947 */ /* 0x000fea000383ffff */
[----:B------:R-:W-:Y:S05]  /*2910*/  BSYNC.RECONVERGENT B0 ;  /* 0x0000000000007941 */ /* 0x000fea0003800200 */
.L_x_0:
[----:B------:R-:W-:Y:S05]  /*2920*/  WARPSYNC.ALL ;  /* 0x0000000000007948 */ /* 0x000fea0003800000 */
[----:B------:R-:W0:Y:S01]  /*2930*/  S2R R0, SR_LANEID ;  /* 0x0000000000007919 */ /* 0x000e220000000000 */
[----:B------:R-:W1:Y:S01]  /*2940*/  REDUX.SUM UR5, R15 ;  /* 0x000000000f0573c4 */ /* 0x000e62000000c000 */
[----:B------:R-:W2:Y:S07]  /*2950*/  LDCU.64 UR6, c[0x0][0x380] ;  /* 0x00007000ff0677ac */ /* 0x000eae0008000a00 */
[----:B------:R-:W3:Y:S01]  /*2960*/  LDC.64 R8, c[0x0][0x380] ;  /* 0x0000e000ff087b82 */ /* 0x000ee20000000a00 */
[----:B------:R-:W-:-:S02]  /*2970*/  VOTEU.ANY UR4, UPT, PT ;  /* 0x0000000000047886 */ /* 0x000fc400038e0100 */
[----:B------:R-:W-:-:S05]  /*2980*/  UFLO.U32 UR4, UR4 ;  /* 0x00000004000472bd */ /* 0x000fca00080e0000 */
[----:B------:R-:W4:Y:S08]  /*2990*/  REDUX.SUM UR10, R13 ;  /* 0x000000000d0a73c4 */ /* 0x000f30000000c000 */
[----:B------:R-:W5:Y:S08]  /*29a0*/  REDUX.SUM UR11, R6 ;  /* 0x00000000060b73c4 */ /* 0x000f70000000c000 */
[----:B------:R-:W5:Y:S01]  /*29b0*/  REDUX.SUM UR12, R5 ;  /* 0x00000000050c73c4 */ /* 0x000f62000000c000 */
[----:B-1----:R-:W-:Y:S01]  /*29c0*/  IMAD.U32 R3, RZ, RZ, UR5 ;  /* 0x00000005ff037e24 */ /* 0x002fe2000f8e00ff */
[----:B0-----:R-:W-:-:S06]  /*29d0*/  ISETP.EQ.U32.AND P0, PT, R0, UR4, PT ;  /* 0x0000000400007c0c */ /* 0x001fcc000bf02070 */
[----:B------:R0:W1:Y:S01]  /*29e0*/  REDUX.SUM UR13, R4 ;  /* 0x00000000040d73c4 */ /* 0x000062000000c000 */
[----:B--2---:R-:W-:-:S04]  /*29f0*/  UIADD3 UR4, UP0, UPT, UR6, 0x4, URZ ;  /* 0x0000000406047890 */ /* 0x004fc8000ff1e0ff */
[----:B------:R-:W-:-:S03]  /*2a00*/  UIADD3.X UR5, UPT, UPT, URZ, UR7, URZ, UP0, !UPT ;  /* 0x00000007ff057290 */ /* 0x000fc600087fe4ff */
[----:B------:R-:W2:Y:S01]  /*2a10*/  REDUX.SUM UR14, R2 ;  /* 0x00000000020e73c4 */ /* 0x000ea2000000c000 */
[----:B----4-:R-:W-:Y:S01]  /*2a20*/  MOV R7, UR10 ;  /* 0x0000000a00077c02 */ /* 0x010fe20008000f00 */
[----:B0-----:R-:W-:Y:S02]  /*2a30*/  IMAD.U32 R4, RZ, RZ, UR4 ;  /* 0x00000004ff047e24 */ /* 0x001fe4000f8e00ff */
[----:B------:R-:W-:Y:S01]  /*2a40*/  IMAD.U32 R5, RZ, RZ, UR5 ;  /* 0x00000005ff057e24 */ /* 0x000fe2000f8e00ff */
[----:B---3--:R-:W-:Y:S01]  /*2a50*/  @P0 REDG.E.ADD.STRONG.GPU desc[UR8][R8.64], R3 ;  /* 0x000000030800098e */ /* 0x008fe2000c12e108 */
[----:B-----5:R-:W-:Y:S01]  /*2a60*/  IMAD.U32 R11, RZ, RZ, UR11 ;  /* 0x0000000bff0b7e24 */ /* 0x020fe2000f8e00ff */
[----:B------:R-:W-:Y:S02]  /*2a70*/  MOV R13, UR12 ;  /* 0x0000000c000d7c02 */ /* 0x000fe40008000f00 */
[----:B------:R-:W-:Y:S04]  /*2a80*/  @P0 REDG.E.ADD.STRONG.GPU desc[UR8][R4.64], R7 ;  /* 0x000000070400098e */ /* 0x000fe8000c12e108 */
[----:B------:R-:W-:Y:S01]  /*2a90*/  @P0 REDG.E.ADD.STRONG.GPU desc[UR8][R4.64+0x4], R11 ;  /* 0x0000040b0400098e */ /* 0x000fe2000c12e108 */
[----:B-1----:R-:W-:-:S03]  /*2aa0*/  IMAD.U32 R15, RZ, RZ, UR13 ;  /* 0x0000000dff0f7e24 */ /* 0x002fc6000f8e00ff */
[----:B------:R-:W-:Y:S04]  /*2ab0*/  @P0 REDG.E.ADD.STRONG.GPU desc[UR8][R4.64+0x8], R13 ;  /* 0x0000080d0400098e */ /* 0x000fe8000c12e108 */
[----:B------:R-:W-:Y:S01]  /*2ac0*/  @P0 REDG.E.ADD.STRONG.GPU desc[UR8][R4.64+0xc], R15 ;  /* 0x00000c0f0400098e */ /* 0x000fe2000c12e108 */
[----:B--2---:R-:W-:-:S05]  /*2ad0*/  IMAD.U32 R17, RZ, RZ, UR14 ;  /* 0x0000000eff117e24 */ /* 0x004fca000f8e00ff */
[----:B------:R-:W-:Y:S01]  /*2ae0*/  @P0 REDG.E.ADD.STRONG.GPU desc[UR8][R4.64+0x10], R17 ;  /* 0x000010110400098e */ /* 0x000fe2000c12e108 */
[----:B------:R-:W-:Y:S05]  /*2af0*/  EXIT ;  /* 0x000000000000794d */ /* 0x000fea0003800000 */
.L_x_25:
[----:B------:R-:W-:-:S00]  /*2b00*/  BRA `(.L_x_25) ;  /* 0xfffffffc00fc7947 */ /* 0x000fc0000383ffff */
[----:B------:R-:W-:-:S00]  /*2b10*/  NOP ;  /* 0x0000000000007918 */ /* 0x000fc00000000000 */
        /* <DEDUP_REMOVED lines=14> */
.L_x_30:


//--------------------- .nv.shared.reserved.0     --------------------------
	.section	.nv.shared.reserved.0,"aw",@nobits
	.weak		__nv_reservedSMEM_offset_0_alias
	.size		__nv_reservedSMEM_offset_0_alias, 0, 64
	.other		__nv_reservedSMEM_offset_0_alias,@"STO_CUDA_RESERVED_SHARED STV_DEFAULT"
__nv_reservedSMEM_offset_0_alias:
	.zero		0
	.zero		64


//--------------------- .nv.constant0.baccarat    --------------------------
	.section	.nv.constant0.baccarat,"a",@progbits
	.sectionflags	@""
	.align	4
.nv.constant0.baccarat:
	.zero		912


//--------------------- SYMBOLS --------------------------

	.type		.nv.reservedSmem.offset0,@object
	.size		.nv.reservedSmem.offset0,0x4
